//
// Generated by NVIDIA NVVM Compiler
//
// Compiler Build ID: CL-36424714
// Cuda compilation tools, release 13.0, V13.0.88
// Based on NVVM 20.0.0
//

.version 9.0
.target sm_100
.address_size 64

	// .globl	_Z6kernelPKfS0_Pfii
// _ZZ6kernelPKfS0_PfiiE7local_a has been demoted
// _ZZ6kernelPKfS0_PfiiE7local_b has been demoted

.visible .entry _Z6kernelPKfS0_Pfii(
	.param .u64 .ptr .align 1 _Z6kernelPKfS0_Pfii_param_0,
	.param .u64 .ptr .align 1 _Z6kernelPKfS0_Pfii_param_1,
	.param .u64 .ptr .align 1 _Z6kernelPKfS0_Pfii_param_2,
	.param .u32 _Z6kernelPKfS0_Pfii_param_3,
	.param .u32 _Z6kernelPKfS0_Pfii_param_4
)
{
	.reg .pred 	%p<4>;
	.reg .b32 	%r<76>;
	.reg .b32 	%f<303>;
	.reg .b64 	%rd<34>;
	// demoted variable
	.shared .align 4 .b8 _ZZ6kernelPKfS0_PfiiE7local_a[16384];
	// demoted variable
	.shared .align 4 .b8 _ZZ6kernelPKfS0_PfiiE7local_b[16384];
	ld.param.u32 	%r11, [_Z6kernelPKfS0_Pfii_param_4];
	mov.u32 	%r1, %tid.y;
	setp.lt.s32 	%p1, %r11, 64;
	mov.f32 	%f239, 0f00000000;
	mov.f32 	%f240, %f239;
	mov.f32 	%f241, %f239;
	mov.f32 	%f242, %f239;
	mov.f32 	%f243, %f239;
	mov.f32 	%f244, %f239;
	mov.f32 	%f245, %f239;
	mov.f32 	%f246, %f239;
	mov.f32 	%f247, %f239;
	mov.f32 	%f248, %f239;
	mov.f32 	%f249, %f239;
	mov.f32 	%f250, %f239;
	mov.f32 	%f251, %f239;
	mov.f32 	%f252, %f239;
	mov.f32 	%f253, %f239;
	mov.f32 	%f254, %f239;
	mov.f32 	%f255, %f239;
	mov.f32 	%f256, %f239;
	mov.f32 	%f257, %f239;
	mov.f32 	%f258, %f239;
	mov.f32 	%f259, %f239;
	mov.f32 	%f260, %f239;
	mov.f32 	%f261, %f239;
	mov.f32 	%f262, %f239;
	mov.f32 	%f263, %f239;
	mov.f32 	%f264, %f239;
	mov.f32 	%f265, %f239;
	mov.f32 	%f266, %f239;
	mov.f32 	%f267, %f239;
	mov.f32 	%f268, %f239;
	mov.f32 	%f269, %f239;
	mov.f32 	%f270, %f239;
	@%p1 bra 	$L__BB0_5;
	ld.param.u32 	%r71, [_Z6kernelPKfS0_Pfii_param_4];
	shr.s32 	%r13, %r71, 31;
	shr.u32 	%r14, %r13, 26;
	add.s32 	%r15, %r71, %r14;
	shr.s32 	%r2, %r15, 6;
	mov.b32 	%r73, 0;
	mov.f32 	%f239, 0f00000000;
	shl.b32 	%r17, %r1, 2;
	mov.u32 	%r18, _ZZ6kernelPKfS0_PfiiE7local_a;
	add.s32 	%r19, %r18, %r17;
	add.s32 	%r4, %r19, 128;
$L__BB0_2:
	ld.param.u32 	%r72, [_Z6kernelPKfS0_Pfii_param_4];
	ld.param.u32 	%r69, [_Z6kernelPKfS0_Pfii_param_3];
	ld.param.u64 	%rd32, [_Z6kernelPKfS0_Pfii_param_1];
	ld.param.u64 	%rd31, [_Z6kernelPKfS0_Pfii_param_0];
	shl.b32 	%r20, %r73, 6;
	mov.u32 	%r21, %ctaid.y;
	shl.b32 	%r22, %r21, 6;
	add.s32 	%r23, %r22, %r1;
	mad.lo.s32 	%r24, %r23, %r72, %r20;
	add.s32 	%r25, %r20, %r1;
	mov.u32 	%r26, %ctaid.x;
	shl.b32 	%r27, %r26, 6;
	mov.u32 	%r28, %tid.x;
	add.s32 	%r29, %r27, %r28;
	mad.lo.s32 	%r30, %r25, %r69, %r29;
	add.s32 	%r31, %r24, %r28;
	cvta.to.global.u64 	%rd4, %rd31;
	mul.wide.s32 	%rd5, %r31, 4;
	add.s64 	%rd6, %rd4, %rd5;
	ld.global.f32 	%f131, [%rd6];
	shl.b32 	%r32, %r28, 8;
	add.s32 	%r33, %r19, %r32;
	st.shared.f32 	[%r33], %f131;
	cvta.to.global.u64 	%rd7, %rd32;
	mul.wide.s32 	%rd8, %r30, 4;
	add.s64 	%rd9, %rd7, %rd8;
	ld.global.f32 	%f132, [%rd9];
	shl.b32 	%r34, %r1, 8;
	mov.u32 	%r35, _ZZ6kernelPKfS0_PfiiE7local_b;
	add.s32 	%r36, %r35, %r34;
	shl.b32 	%r37, %r28, 2;
	add.s32 	%r38, %r36, %r37;
	st.shared.f32 	[%r38], %f132;
	ld.global.f32 	%f133, [%rd6+32];
	st.shared.f32 	[%r33+2048], %f133;
	ld.global.f32 	%f134, [%rd9+32];
	st.shared.f32 	[%r38+32], %f134;
	ld.global.f32 	%f135, [%rd6+64];
	st.shared.f32 	[%r33+4096], %f135;
	ld.global.f32 	%f136, [%rd9+64];
	st.shared.f32 	[%r38+64], %f136;
	ld.global.f32 	%f137, [%rd6+96];
	st.shared.f32 	[%r33+6144], %f137;
	ld.global.f32 	%f138, [%rd9+96];
	st.shared.f32 	[%r38+96], %f138;
	ld.global.f32 	%f139, [%rd6+128];
	st.shared.f32 	[%r33+8192], %f139;
	ld.global.f32 	%f140, [%rd9+128];
	st.shared.f32 	[%r38+128], %f140;
	ld.global.f32 	%f141, [%rd6+160];
	st.shared.f32 	[%r33+10240], %f141;
	ld.global.f32 	%f142, [%rd9+160];
	st.shared.f32 	[%r38+160], %f142;
	ld.global.f32 	%f143, [%rd6+192];
	st.shared.f32 	[%r33+12288], %f143;
	ld.global.f32 	%f144, [%rd9+192];
	st.shared.f32 	[%r38+192], %f144;
	ld.global.f32 	%f145, [%rd6+224];
	st.shared.f32 	[%r33+14336], %f145;
	ld.global.f32 	%f146, [%rd9+224];
	st.shared.f32 	[%r38+224], %f146;
	add.s32 	%r39, %r25, 16;
	mad.lo.s32 	%r40, %r39, %r69, %r29;
	shl.b32 	%r41, %r72, 4;
	add.s32 	%r42, %r31, %r41;
	mul.wide.s32 	%rd10, %r42, 4;
	add.s64 	%rd11, %rd4, %rd10;
	ld.global.f32 	%f147, [%rd11];
	st.shared.f32 	[%r33+64], %f147;
	mul.wide.s32 	%rd12, %r40, 4;
	add.s64 	%rd13, %rd7, %rd12;
	ld.global.f32 	%f148, [%rd13];
	st.shared.f32 	[%r38+4096], %f148;
	ld.global.f32 	%f149, [%rd11+32];
	st.shared.f32 	[%r33+2112], %f149;
	ld.global.f32 	%f150, [%rd13+32];
	st.shared.f32 	[%r38+4128], %f150;
	ld.global.f32 	%f151, [%rd11+64];
	st.shared.f32 	[%r33+4160], %f151;
	ld.global.f32 	%f152, [%rd13+64];
	st.shared.f32 	[%r38+4160], %f152;
	ld.global.f32 	%f153, [%rd11+96];
	st.shared.f32 	[%r33+6208], %f153;
	ld.global.f32 	%f154, [%rd13+96];
	st.shared.f32 	[%r38+4192], %f154;
	ld.global.f32 	%f155, [%rd11+128];
	st.shared.f32 	[%r33+8256], %f155;
	ld.global.f32 	%f156, [%rd13+128];
	st.shared.f32 	[%r38+4224], %f156;
	ld.global.f32 	%f157, [%rd11+160];
	st.shared.f32 	[%r33+10304], %f157;
	ld.global.f32 	%f158, [%rd13+160];
	st.shared.f32 	[%r38+4256], %f158;
	ld.global.f32 	%f159, [%rd11+192];
	st.shared.f32 	[%r33+12352], %f159;
	ld.global.f32 	%f160, [%rd13+192];
	st.shared.f32 	[%r38+4288], %f160;
	ld.global.f32 	%f161, [%rd11+224];
	st.shared.f32 	[%r33+14400], %f161;
	ld.global.f32 	%f162, [%rd13+224];
	st.shared.f32 	[%r38+4320], %f162;
	add.s32 	%r43, %r25, 32;
	mad.lo.s32 	%r44, %r43, %r69, %r29;
	shl.b32 	%r45, %r72, 5;
	add.s32 	%r46, %r31, %r45;
	mul.wide.s32 	%rd14, %r46, 4;
	add.s64 	%rd15, %rd4, %rd14;
	ld.global.f32 	%f163, [%rd15];
	st.shared.f32 	[%r33+128], %f163;
	mul.wide.s32 	%rd16, %r44, 4;
	add.s64 	%rd17, %rd7, %rd16;
	ld.global.f32 	%f164, [%rd17];
	st.shared.f32 	[%r38+8192], %f164;
	ld.global.f32 	%f165, [%rd15+32];
	st.shared.f32 	[%r33+2176], %f165;
	ld.global.f32 	%f166, [%rd17+32];
	st.shared.f32 	[%r38+8224], %f166;
	ld.global.f32 	%f167, [%rd15+64];
	st.shared.f32 	[%r33+4224], %f167;
	ld.global.f32 	%f168, [%rd17+64];
	st.shared.f32 	[%r38+8256], %f168;
	ld.global.f32 	%f169, [%rd15+96];
	st.shared.f32 	[%r33+6272], %f169;
	ld.global.f32 	%f170, [%rd17+96];
	st.shared.f32 	[%r38+8288], %f170;
	ld.global.f32 	%f171, [%rd15+128];
	st.shared.f32 	[%r33+8320], %f171;
	ld.global.f32 	%f172, [%rd17+128];
	st.shared.f32 	[%r38+8320], %f172;
	ld.global.f32 	%f173, [%rd15+160];
	st.shared.f32 	[%r33+10368], %f173;
	ld.global.f32 	%f174, [%rd17+160];
	st.shared.f32 	[%r38+8352], %f174;
	ld.global.f32 	%f175, [%rd15+192];
	st.shared.f32 	[%r33+12416], %f175;
	ld.global.f32 	%f176, [%rd17+192];
	st.shared.f32 	[%r38+8384], %f176;
	ld.global.f32 	%f177, [%rd15+224];
	st.shared.f32 	[%r33+14464], %f177;
	ld.global.f32 	%f178, [%rd17+224];
	st.shared.f32 	[%r38+8416], %f178;
	add.s32 	%r47, %r25, 48;
	mad.lo.s32 	%r48, %r47, %r69, %r29;
	add.s32 	%r49, %r46, %r41;
	mul.wide.s32 	%rd18, %r49, 4;
	add.s64 	%rd19, %rd4, %rd18;
	ld.global.f32 	%f179, [%rd19];
	st.shared.f32 	[%r33+192], %f179;
	mul.wide.s32 	%rd20, %r48, 4;
	add.s64 	%rd21, %rd7, %rd20;
	ld.global.f32 	%f180, [%rd21];
	st.shared.f32 	[%r38+12288], %f180;
	ld.global.f32 	%f181, [%rd19+32];
	st.shared.f32 	[%r33+2240], %f181;
	ld.global.f32 	%f182, [%rd21+32];
	st.shared.f32 	[%r38+12320], %f182;
	ld.global.f32 	%f183, [%rd19+64];
	st.shared.f32 	[%r33+4288], %f183;
	ld.global.f32 	%f184, [%rd21+64];
	st.shared.f32 	[%r38+12352], %f184;
	ld.global.f32 	%f185, [%rd19+96];
	st.shared.f32 	[%r33+6336], %f185;
	ld.global.f32 	%f186, [%rd21+96];
	st.shared.f32 	[%r38+12384], %f186;
	ld.global.f32 	%f187, [%rd19+128];
	st.shared.f32 	[%r33+8384], %f187;
	ld.global.f32 	%f188, [%rd21+128];
	st.shared.f32 	[%r38+12416], %f188;
	ld.global.f32 	%f189, [%rd19+160];
	st.shared.f32 	[%r33+10432], %f189;
	ld.global.f32 	%f190, [%rd21+160];
	st.shared.f32 	[%r38+12448], %f190;
	ld.global.f32 	%f191, [%rd19+192];
	st.shared.f32 	[%r33+12480], %f191;
	ld.global.f32 	%f192, [%rd21+192];
	st.shared.f32 	[%r38+12480], %f192;
	ld.global.f32 	%f193, [%rd19+224];
	st.shared.f32 	[%r33+14528], %f193;
	ld.global.f32 	%f194, [%rd21+224];
	st.shared.f32 	[%r38+12512], %f194;
	bar.sync 	0;
	mov.b32 	%r75, 128;
	mov.u32 	%r74, %r4;
$L__BB0_3:
	mov.u32 	%r50, %tid.x;
	shl.b32 	%r51, %r50, 2;
	mov.u32 	%r52, _ZZ6kernelPKfS0_PfiiE7local_b;
	add.s32 	%r53, %r52, %r51;
	add.s32 	%r54, %r53, %r75;
	ld.shared.f32 	%f195, [%r74+-128];
	ld.shared.f32 	%f196, [%r54+-128];
	fma.rn.f32 	%f270, %f195, %f196, %f270;
	ld.shared.f32 	%f197, [%r54+-96];
	fma.rn.f32 	%f269, %f195, %f197, %f269;
	ld.shared.f32 	%f198, [%r54+-64];
	fma.rn.f32 	%f268, %f195, %f198, %f268;
	ld.shared.f32 	%f199, [%r54+-32];
	fma.rn.f32 	%f267, %f195, %f199, %f267;
	ld.shared.f32 	%f200, [%r54];
	fma.rn.f32 	%f266, %f195, %f200, %f266;
	ld.shared.f32 	%f201, [%r54+32];
	fma.rn.f32 	%f265, %f195, %f201, %f265;
	ld.shared.f32 	%f202, [%r54+64];
	fma.rn.f32 	%f264, %f195, %f202, %f264;
	ld.shared.f32 	%f203, [%r54+96];
	fma.rn.f32 	%f263, %f195, %f203, %f263;
	ld.shared.f32 	%f204, [%r74+-64];
	fma.rn.f32 	%f262, %f204, %f196, %f262;
	fma.rn.f32 	%f261, %f204, %f197, %f261;
	fma.rn.f32 	%f260, %f204, %f198, %f260;
	fma.rn.f32 	%f259, %f204, %f199, %f259;
	fma.rn.f32 	%f258, %f204, %f200, %f258;
	fma.rn.f32 	%f257, %f204, %f201, %f257;
	fma.rn.f32 	%f256, %f204, %f202, %f256;
	fma.rn.f32 	%f255, %f204, %f203, %f255;
	ld.shared.f32 	%f205, [%r74];
	fma.rn.f32 	%f254, %f205, %f196, %f254;
	fma.rn.f32 	%f253, %f205, %f197, %f253;
	fma.rn.f32 	%f252, %f205, %f198, %f252;
	fma.rn.f32 	%f251, %f205, %f199, %f251;
	fma.rn.f32 	%f250, %f205, %f200, %f250;
	fma.rn.f32 	%f249, %f205, %f201, %f249;
	fma.rn.f32 	%f248, %f205, %f202, %f248;
	fma.rn.f32 	%f247, %f205, %f203, %f247;
	ld.shared.f32 	%f206, [%r74+64];
	fma.rn.f32 	%f246, %f206, %f196, %f246;
	fma.rn.f32 	%f245, %f206, %f197, %f245;
	fma.rn.f32 	%f244, %f206, %f198, %f244;
	fma.rn.f32 	%f243, %f206, %f199, %f243;
	fma.rn.f32 	%f242, %f206, %f200, %f242;
	fma.rn.f32 	%f241, %f206, %f201, %f241;
	fma.rn.f32 	%f240, %f206, %f202, %f240;
	fma.rn.f32 	%f239, %f206, %f203, %f239;
	add.s32 	%r75, %r75, 256;
	add.s32 	%r74, %r74, 256;
	setp.ne.s32 	%p2, %r75, 16512;
	@%p2 bra 	$L__BB0_3;
	bar.sync 	0;
	add.s32 	%r73, %r73, 1;
	setp.ne.s32 	%p3, %r73, %r2;
	@%p3 bra 	$L__BB0_2;
$L__BB0_5:
	ld.param.u32 	%r70, [_Z6kernelPKfS0_Pfii_param_3];
	ld.param.u64 	%rd33, [_Z6kernelPKfS0_Pfii_param_2];
	cvta.to.global.u64 	%rd22, %rd33;
	mov.u32 	%r55, %ctaid.y;
	shl.b32 	%r56, %r55, 6;
	mov.u32 	%r57, %tid.y;
	add.s32 	%r58, %r56, %r57;
	mov.u32 	%r59, %ctaid.x;
	shl.b32 	%r60, %r59, 6;
	mov.u32 	%r61, %tid.x;
	add.s32 	%r62, %r60, %r61;
	mad.lo.s32 	%r63, %r58, %r70, %r62;
	mul.wide.s32 	%rd23, %r63, 4;
	add.s64 	%rd24, %rd22, %rd23;
	st.global.f32 	[%rd24], %f270;
	st.global.f32 	[%rd24+32], %f269;
	st.global.f32 	[%rd24+64], %f268;
	st.global.f32 	[%rd24+96], %f267;
	st.global.f32 	[%rd24+128], %f266;
	st.global.f32 	[%rd24+160], %f265;
	st.global.f32 	[%rd24+192], %f264;
	st.global.f32 	[%rd24+224], %f263;
	shl.b32 	%r64, %r70, 4;
	add.s32 	%r65, %r63, %r64;
	mul.wide.s32 	%rd25, %r65, 4;
	add.s64 	%rd26, %rd22, %rd25;
	st.global.f32 	[%rd26], %f262;
	st.global.f32 	[%rd26+32], %f261;
	st.global.f32 	[%rd26+64], %f260;
	st.global.f32 	[%rd26+96], %f259;
	st.global.f32 	[%rd26+128], %f258;
	st.global.f32 	[%rd26+160], %f257;
	st.global.f32 	[%rd26+192], %f256;
	st.global.f32 	[%rd26+224], %f255;
	shl.b32 	%r66, %r70, 5;
	add.s32 	%r67, %r63, %r66;
	mul.wide.s32 	%rd27, %r67, 4;
	add.s64 	%rd28, %rd22, %rd27;
	st.global.f32 	[%rd28], %f254;
	st.global.f32 	[%rd28+32], %f253;
	st.global.f32 	[%rd28+64], %f252;
	st.global.f32 	[%rd28+96], %f251;
	st.global.f32 	[%rd28+128], %f250;
	st.global.f32 	[%rd28+160], %f249;
	st.global.f32 	[%rd28+192], %f248;
	st.global.f32 	[%rd28+224], %f247;
	add.s32 	%r68, %r67, %r64;
	mul.wide.s32 	%rd29, %r68, 4;
	add.s64 	%rd30, %rd22, %rd29;
	st.global.f32 	[%rd30], %f246;
	st.global.f32 	[%rd30+32], %f245;
	st.global.f32 	[%rd30+64], %f244;
	st.global.f32 	[%rd30+96], %f243;
	st.global.f32 	[%rd30+128], %f242;
	st.global.f32 	[%rd30+160], %f241;
	st.global.f32 	[%rd30+192], %f240;
	st.global.f32 	[%rd30+224], %f239;
	ret;

}


// ===== COMPILED SASS (sm_100) =====

	.target	sm_100

	.elftype	@"ET_EXEC"


//--------------------- .note.nv.tkinfo           --------------------------
	.section	.note.nv.tkinfo,"",@"SHT_NOTE"
	.sectionflags	@"SHF_NOTE_NV_TKINFO"
	.tkinfo
        /*0018*/ 	.word	0x00000002
        /*0030*/ 	.string	""
        /*0030*/ 	.string	"ptxas"
        /*0030*/ 	.string	"Cuda compilation tools, release 13.0, V13.0.88"
        /*0030*/ 	.string	"Build cuda_13.0.r13.0/compiler.36424714_0"
        /*0030*/ 	.string	"-arch sm_100 -m 64 "



//--------------------- .note.nv.cuinfo           --------------------------
	.section	.note.nv.cuinfo,"",@"SHT_NOTE"
	.sectionflags	@"SHF_NOTE_NV_CUINFO"
        /*0018*/ 	.short	0x0002
        /*001a*/ 	.short	0x0064
        /*001c*/ 	.short	0x0082
	.zero		2


//--------------------- .nv.info                  --------------------------
	.section	.nv.info,"",@"SHT_CUDA_INFO"
	.align	4


	//----- nvinfo : EIATTR_REGCOUNT
	.align		4
        /*0000*/ 	.byte	0x04, 0x2f
        /*0002*/ 	.short	(.L_1 - .L_0)
	.align		4
.L_0:
        /*0004*/ 	.word	index@(_Z6kernelPKfS0_Pfii)
        /*0008*/ 	.word	0x00000040


	//----- nvinfo : EIATTR_FRAME_SIZE
	.align		4
.L_1:
        /*000c*/ 	.byte	0x04, 0x11
        /*000e*/ 	.short	(.L_3 - .L_2)
	.align		4
.L_2:
        /*0010*/ 	.word	index@(_Z6kernelPKfS0_Pfii)
        /*0014*/ 	.word	0x00000000


	//----- nvinfo : EIATTR_MIN_STACK_SIZE
	.align		4
.L_3:
        /*0018*/ 	.byte	0x04, 0x12
        /*001a*/ 	.short	(.L_5 - .L_4)
	.align		4
.L_4:
        /*001c*/ 	.word	index@(_Z6kernelPKfS0_Pfii)
        /*0020*/ 	.word	0x00000000
.L_5:


//--------------------- .nv.compat                --------------------------
	.section	.nv.compat,"",@"SHT_CUDA_COMPAT_INFO"
	.align	4
        /*0000*/ 	.byte	0x02, 0x09, 0x00, 0x00, 0x02, 0x02, 0x01, 0x00, 0x02, 0x05, 0x05, 0x00, 0x03, 0x07, 0x01, 0x01
        /*0010*/ 	.byte	0x02, 0x03, 0x00, 0x00, 0x02, 0x06, 0x01, 0x00, 0x04, 0x0b, 0x08, 0x00, 0x09, 0x00, 0x00, 0x00
        /*0020*/ 	.byte	0x00, 0x00, 0x00, 0x00


//--------------------- .nv.info._Z6kernelPKfS0_Pfii --------------------------
	.section	.nv.info._Z6kernelPKfS0_Pfii,"",@"SHT_CUDA_INFO"
	.sectionflags	@""
	.align	4


	//----- nvinfo : EIATTR_CUDA_API_VERSION
	.align		4
        /*0000*/ 	.byte	0x04, 0x37
        /*0002*/ 	.short	(.L_7 - .L_6)
.L_6:
        /*0004*/ 	.word	0x00000082


	//----- nvinfo : EIATTR_KPARAM_INFO
	.align		4
.L_7:
        /*0008*/ 	.byte	0x04, 0x17
        /*000a*/ 	.short	(.L_9 - .L_8)
.L_8:
        /*000c*/ 	.word	0x00000000
        /*0010*/ 	.short	0x0004
        /*0012*/ 	.short	0x001c
        /*0014*/ 	.byte	0x00, 0xf0, 0x11, 0x00


	//----- nvinfo : EIATTR_KPARAM_INFO
	.align		4
.L_9:
        /*0018*/ 	.byte	0x04, 0x17
        /*001a*/ 	.short	(.L_11 - .L_10)
.L_10:
        /*001c*/ 	.word	0x00000000
        /*0020*/ 	.short	0x0003
        /*0022*/ 	.short	0x0018
        /*0024*/ 	.byte	0x00, 0xf0, 0x11, 0x00


	//----- nvinfo : EIATTR_KPARAM_INFO
	.align		4
.L_11:
        /*0028*/ 	.byte	0x04, 0x17
        /*002a*/ 	.short	(.L_13 - .L_12)
.L_12:
        /*002c*/ 	.word	0x00000000
        /*0030*/ 	.short	0x0002
        /*0032*/ 	.short	0x0010
        /*0034*/ 	.byte	0x00, 0xf5, 0x21, 0x00


	//----- nvinfo : EIATTR_KPARAM_INFO
	.align		4
.L_13:
        /*0038*/ 	.byte	0x04, 0x17
        /*003a*/ 	.short	(.L_15 - .L_14)
.L_14:
        /*003c*/ 	.word	0x00000000
        /*0040*/ 	.short	0x0001
        /*0042*/ 	.short	0x0008
        /*0044*/ 	.byte	0x00, 0xf5, 0x21, 0x00


	//----- nvinfo : EIATTR_KPARAM_INFO
	.align		4
.L_15:
        /*0048*/ 	.byte	0x04, 0x17
        /*004a*/ 	.short	(.L_17 - .L_16)
.L_16:
        /*004c*/ 	.word	0x00000000
        /*0050*/ 	.short	0x0000
        /*0052*/ 	.short	0x0000
        /*0054*/ 	.byte	0x00, 0xf5, 0x21, 0x00


	//----- nvinfo : EIATTR_SPARSE_MMA_MASK
	.align		4
.L_17:
        /*0058*/ 	.byte	0x03, 0x50
        /*005a*/ 	.short	0x0000


	//----- nvinfo : EIATTR_MAXREG_COUNT
	.align		4
        /*005c*/ 	.byte	0x03, 0x1b
        /*005e*/ 	.short	0x00ff


	//----- nvinfo : EIATTR_NUM_BARRIERS
	.align		4
        /*0060*/ 	.byte	0x02, 0x4c
        /*0062*/ 	.byte	0x01
	.zero		1


	//----- nvinfo : EIATTR_MERCURY_ISA_VERSION
	.align		4
        /*0064*/ 	.byte	0x03, 0x5f
        /*0066*/ 	.short	0x0101


	//----- nvinfo : EIATTR_VRC_CTA_INIT_COUNT
	.align		4
        /*0068*/ 	.byte	0x02, 0x4a
	.zero		1
	.zero		1


	//----- nvinfo : EIATTR_EXIT_INSTR_OFFSETS
	.align		4
        /*006c*/ 	.byte	0x04, 0x1c
        /*006e*/ 	.short	(.L_19 - .L_18)


	//   ....[0]....
.L_18:
        /*0070*/ 	.word	0x00001b50


	//----- nvinfo : EIATTR_CBANK_PARAM_SIZE
	.align		4
.L_19:
        /*0074*/ 	.byte	0x03, 0x19
        /*0076*/ 	.short	0x0020


	//----- nvinfo : EIATTR_PARAM_CBANK
	.align		4
        /*0078*/ 	.byte	0x04, 0x0a
        /*007a*/ 	.short	(.L_21 - .L_20)
	.align		4
.L_20:
        /*007c*/ 	.word	index@(.nv.constant0._Z6kernelPKfS0_Pfii)
        /*0080*/ 	.short	0x0380
        /*0082*/ 	.short	0x0020


	//----- nvinfo : EIATTR_SW_WAR
	.align		4
.L_21:
        /*0084*/ 	.byte	0x04, 0x36
        /*0086*/ 	.short	(.L_23 - .L_22)
.L_22:
        /*0088*/ 	.word	0x00000008
.L_23:


//--------------------- .nv.callgraph             --------------------------
	.section	.nv.callgraph,"",@"SHT_CUDA_CALLGRAPH"
	.align	4
	.sectionentsize	8
	.align		4
        /*0000*/ 	.word	0x00000000
	.align		4
        /*0004*/ 	.word	0xffffffff
	.align		4
        /*0008*/ 	.word	0x00000000
	.align		4
        /*000c*/ 	.word	0xfffffffe
	.align		4
        /*0010*/ 	.word	0x00000000
	.align		4
        /*0014*/ 	.word	0xfffffffd
	.align		4
        /*0018*/ 	.word	0x00000000
	.align		4
        /*001c*/ 	.word	0xfffffffc


//--------------------- .text._Z6kernelPKfS0_Pfii --------------------------
	.section	.text._Z6kernelPKfS0_Pfii,"ax",@progbits
	.align	128
        .global         _Z6kernelPKfS0_Pfii
        .type           _Z6kernelPKfS0_Pfii,@function
        .size           _Z6kernelPKfS0_Pfii,(.L_x_4 - _Z6kernelPKfS0_Pfii)
        .other          _Z6kernelPKfS0_Pfii,@"STO_CUDA_ENTRY STV_DEFAULT"
_Z6kernelPKfS0_Pfii:
.text._Z6kernelPKfS0_Pfii:
[----:B------:R-:W-:Y:S01]  /*0000*/  LDC R1, c[0x0][0x37c] ;  /* 0x0000df00ff017b82 */ /* 0x000fe20000000800 */
[----:B------:R-:W0:Y:S01]  /*0010*/  LDCU UR7, c[0x0][0x39c] ;  /* 0x00007380ff0777ac */ /* 0x000e220008000800 */
[----:B------:R-:W-:Y:S01]  /*0020*/  HFMA2 R10, -RZ, RZ, 0, 0 ;  /* 0x00000000ff0a7431 */ /* 0x000fe200000001ff */
[----:B------:R-:W-:Y:S01]  /*0030*/  CS2R R26, SRZ ;  /* 0x00000000001a7805 */ /* 0x000fe2000001ff00 */
[----:B------:R-:W-:Y:S01]  /*0040*/  HFMA2 R4, -RZ, RZ, 0, 0 ;  /* 0x00000000ff047431 */ /* 0x000fe200000001ff */
[----:B------:R-:W-:Y:S01]  /*0050*/  MOV R9, RZ ;  /* 0x000000ff00097202 */ /* 0x000fe20000000f00 */
[----:B------:R-:W-:Y:S01]  /*0060*/  HFMA2 R53, -RZ, RZ, 0, 0 ;  /* 0x00000000ff357431 */ /* 0x000fe200000001ff */
[----:B------:R-:W-:Y:S01]  /*0070*/  CS2R R38, SRZ ;  /* 0x0000000000267805 */ /* 0x000fe2000001ff00 */
[----:B------:R-:W-:Y:S01]  /*0080*/  HFMA2 R41, -RZ, RZ, 0, 0 ;  /* 0x00000000ff297431 */ /* 0x000fe200000001ff */
[----:B------:R-:W-:Y:S02]  /*0090*/  CS2R R36, SRZ ;  /* 0x0000000000247805 */ /* 0x000fe4000001ff00 */
[----:B------:R-:W-:-:S02]  /*00a0*/  MOV R16, RZ ;  /* 0x000000ff00107202 */ /* 0x000fc40000000f00 */
[----:B------:R-:W-:Y:S02]  /*00b0*/  CS2R R14, SRZ ;  /* 0x00000000000e7805 */ /* 0x000fe4000001ff00 */
[----:B------:R-:W-:Y:S02]  /*00c0*/  CS2R R54, SRZ ;  /* 0x0000000000367805 */ /* 0x000fe4000001ff00 */
[----:B------:R-:W-:Y:S02]  /*00d0*/  CS2R R56, SRZ ;  /* 0x0000000000387805 */ /* 0x000fe4000001ff00 */
[----:B------:R-:W-:Y:S02]  /*00e0*/  CS2R R48, SRZ ;  /* 0x0000000000307805 */ /* 0x000fe4000001ff00 */
[----:B------:R-:W-:Y:S02]  /*00f0*/  CS2R R50, SRZ ;  /* 0x0000000000327805 */ /* 0x000fe4000001ff00 */
[----:B------:R-:W-:-:S02]  /*0100*/  MOV R44, RZ ;  /* 0x000000ff002c7202 */ /* 0x000fc40000000f00 */
[----:B------:R-:W-:Y:S02]  /*0110*/  CS2R R42, SRZ ;  /* 0x00000000002a7805 */ /* 0x000fe4000001ff00 */
[----:B------:R-:W-:Y:S01]  /*0120*/  MOV R34, RZ ;  /* 0x000000ff00227202 */ /* 0x000fe20000000f00 */
[----:B0-----:R-:W-:Y:S01]  /*0130*/  UISETP.GE.AND UP0, UPT, UR7, 0x40, UPT ;  /* 0x000000400700788c */ /* 0x001fe2000bf06270 */
[----:B------:R-:W-:Y:S02]  /*0140*/  CS2R R32, SRZ ;  /* 0x0000000000207805 */ /* 0x000fe4000001ff00 */
[----:B------:R-:W-:Y:S02]  /*0150*/  CS2R R30, SRZ ;  /* 0x00000000001e7805 */ /* 0x000fe4000001ff00 */
[----:B------:R-:W-:Y:S01]  /*0160*/  CS2R R28, SRZ ;  /* 0x00000000001c7805 */ /* 0x000fe2000001ff00 */
[----:B------:R-:W0:Y:S03]  /*0170*/  LDCU.64 UR8, c[0x0][0x358] ;  /* 0x00006b00ff0877ac */ /* 0x000e260008000a00 */
[----:B------:R-:W-:Y:S05]  /*0180*/  BRA.U !UP0, `(.L_x_0) ;  /* 0x0000001508b07547 */ /* 0x000fea000b800000 */
[----:B------:R-:W1:Y:S01]  /*0190*/  S2R R5, SR_TID.Y ;  /* 0x0000000000057919 */ /* 0x000e620000002200 */
[----:B------:R-:W2:Y:S01]  /*01a0*/  S2UR UR6, SR_CgaCtaId ;  /* 0x00000000000679c3 */ /* 0x000ea20000008800 */
[----:B------:R-:W-:Y:S01]  /*01b0*/  UMOV UR5, 0x400 ;  /* 0x0000040000057882 */ /* 0x000fe20000000000 */
[----:B------:R-:W-:Y:S01]  /*01c0*/  USHF.R.S32.HI UR4, URZ, 0x1f, UR7 ;  /* 0x0000001fff047899 */ /* 0x000fe20008011407 */
[----:B------:R-:W-:-:S03]  /*01d0*/  MOV R26, RZ ;  /* 0x000000ff001a7202 */ /* 0x000fc60000000f00 */
[----:B------:R-:W-:Y:S02]  /*01e0*/  ULEA.HI UR4, UR4, UR7, URZ, 0x6 ;  /* 0x0000000704047291 */ /* 0x000fe4000f8f30ff */
[----:B--2---:R-:W-:Y:S02]  /*01f0*/  ULEA UR6, UR6, UR5, 0x18 ;  /* 0x0000000506067291 */ /* 0x004fe4000f8ec0ff */
[----:B------:R-:W-:-:S03]  /*0200*/  USHF.R.S32.HI UR5, URZ, 0x6, UR4 ;  /* 0x00000006ff057899 */ /* 0x000fc60008011404 */
[----:B------:R-:W-:Y:S01]  /*0210*/  UMOV UR4, URZ ;  /* 0x000000ff00047c82 */ /* 0x000fe20008000000 */
[----:B-1----:R-:W-:-:S04]  /*0220*/  LEA R6, R5, UR6, 0x2 ;  /* 0x0000000605067c11 */ /* 0x002fc8000f8e10ff */
[----:B------:R-:W-:-:S07]  /*0230*/  IADD3 R7, PT, PT, R6, 0x80, RZ ;  /* 0x0000008006077810 */ /* 0x000fce0007ffe0ff */
.L_x_2:
[----:B------:R-:W1:Y:S01]  /*0240*/  S2R R0, SR_CTAID.Y ;  /* 0x0000000000007919 */ /* 0x000e620000002600 */
[----:B------:R-:W2:Y:S01]  /*0250*/  LDC.64 R2, c[0x0][0x398] ;  /* 0x0000e600ff027b82 */ /* 0x000ea20000000a00 */
[----:B------:R-:W-:Y:S01]  /*0260*/  USHF.L.U32 UR6, UR4, 0x6, URZ ;  /* 0x0000000604067899 */ /* 0x000fe200080006ff */
[----:B------:R-:W3:Y:S01]  /*0270*/  S2R R8, SR_TID.X ;  /* 0x0000000000087919 */ /* 0x000ee20000002100 */
[----:B------:R-:W3:Y:S05]  /*0280*/  S2R R17, SR_CTAID.X ;  /* 0x0000000000117919 */ /* 0x000eea0000002500 */
[----:B------:R-:W4:Y:S01]  /*0290*/  LDC.64 R18, c[0x0][0x380] ;  /* 0x0000e000ff127b82 */ /* 0x000f220000000a00 */
[----:B------:R-:W-:-:S07]  /*02a0*/  IADD3 R59, PT, PT, R5, UR6, RZ ;  /* 0x00000006053b7c10 */ /* 0x000fce000fffe0ff */
[----:B------:R-:W5:Y:S01]  /*02b0*/  LDC.64 R12, c[0x0][0x388] ;  /* 0x0000e200ff0c7b82 */ /* 0x000f620000000a00 */
[----:B-1----:R-:W-:-:S05]  /*02c0*/  LEA R0, R0, R5, 0x6 ;  /* 0x0000000500007211 */ /* 0x002fca00078e30ff */
[----:B--2---:R-:W-:Y:S01]  /*02d0*/  IMAD R11, R0, R3, UR6 ;  /* 0x00000006000b7e24 */ /* 0x004fe2000f8e0203 */
[----:B---3--:R-:W-:-:S04]  /*02e0*/  LEA R58, R17, R8, 0x6 ;  /* 0x00000008113a7211 */ /* 0x008fc800078e30ff */
[----:B------:R-:W-:Y:S01]  /*02f0*/  IADD3 R52, PT, PT, R11, R8, RZ ;  /* 0x000000080b347210 */ /* 0x000fe20007ffe0ff */
[----:B------:R-:W-:-:S04]  /*0300*/  IMAD R21, R59, R2, R58 ;  /* 0x000000023b157224 */ /* 0x000fc800078e023a */
[----:B----4-:R-:W-:-:S04]  /*0310*/  IMAD.WIDE R22, R52, 0x4, R18 ;  /* 0x0000000434167825 */ /* 0x010fc800078e0212 */
[----:B-----5:R-:W-:Y:S01]  /*0320*/  IMAD.WIDE R20, R21, 0x4, R12 ;  /* 0x0000000415147825 */ /* 0x020fe200078e020c */
[----:B0-----:R-:W2:Y:S04]  /*0330*/  LDG.E R40, desc[UR8][R22.64] ;  /* 0x0000000816287981 */ /* 0x001ea8000c1e1900 */
[----:B------:R-:W3:Y:S04]  /*0340*/  LDG.E R11, desc[UR8][R20.64] ;  /* 0x00000008140b7981 */ /* 0x000ee8000c1e1900 */
[----:B------:R-:W4:Y:S04]  /*0350*/  LDG.E R61, desc[UR8][R22.64+0x20] ;  /* 0x00002008163d7981 */ /* 0x000f28000c1e1900 */
[----:B------:R-:W5:Y:S04]  /*0360*/  LDG.E R25, desc[UR8][R20.64+0x20] ;  /* 0x0000200814197981 */ /* 0x000f68000c1e1900 */
[----:B------:R-:W5:Y:S04]  /*0370*/  LDG.E R24, desc[UR8][R22.64+0x40] ;  /* 0x0000400816187981 */ /* 0x000f68000c1e1900 */
[----:B------:R-:W5:Y:S01]  /*0380*/  LDG.E R47, desc[UR8][R20.64+0x40] ;  /* 0x00004008142f7981 */ /* 0x000f62000c1e1900 */
[----:B------:R-:W0:Y:S01]  /*0390*/  S2UR UR7, SR_CgaCtaId ;  /* 0x00000000000779c3 */ /* 0x000e220000008800 */
[----:B------:R-:W-:-:S02]  /*03a0*/  UMOV UR6, 0x400 ;  /* 0x0000040000067882 */ /* 0x000fc40000000000 */
[----:B------:R-:W-:Y:S01]  /*03b0*/  UIADD3 UR6, UPT, UPT, UR6, 0x4000, URZ ;  /* 0x0000400006067890 */ /* 0x000fe2000fffe0ff */
[----:B------:R-:W5:Y:S04]  /*03c0*/  LDG.E R46, desc[UR8][R22.64+0x60] ;  /* 0x00006008162e7981 */ /* 0x000f68000c1e1900 */
[----:B------:R-:W5:Y:S04]  /*03d0*/  LDG.E R45, desc[UR8][R20.64+0x60] ;  /* 0x00006008142d7981 */ /* 0x000f68000c1e1900 */
[----:B------:R-:W5:Y:S04]  /*03e0*/  LDG.E R35, desc[UR8][R22.64+0x80] ;  /* 0x0000800816237981 */ /* 0x000f68000c1e1900 */
[----:B------:R-:W5:Y:S01]  /*03f0*/  LDG.E R60, desc[UR8][R22.64+0xa0] ;  /* 0x0000a008163c7981 */ /* 0x000f62000c1e1900 */
[----:B0-----:R-:W-:-:S06]  /*0400*/  ULEA UR6, UR7, UR6, 0x18 ;  /* 0x0000000607067291 */ /* 0x001fcc000f8ec0ff */
[----:B------:R-:W-:-:S04]  /*0410*/  LEA R17, R5, UR6, 0x8 ;  /* 0x0000000605117c11 */ /* 0x000fc8000f8e40ff */
[C---:B------:R-:W-:Y:S02]  /*0420*/  LEA R0, R8.reuse, R17, 0x2 ;  /* 0x0000001108007211 */ /* 0x040fe400078e10ff */
[----:B------:R-:W-:-:S05]  /*0430*/  LEA R17, R8, R6, 0x8 ;  /* 0x0000000608117211 */ /* 0x000fca00078e40ff */
[----:B--2---:R0:W-:Y:S04]  /*0440*/  STS [R17], R40 ;  /* 0x0000002811007388 */ /* 0x0041e80000000800 */
[----:B---3--:R1:W-:Y:S04]  /*0450*/  STS [R0], R11 ;  /* 0x0000000b00007388 */ /* 0x0083e80000000800 */
[----:B----4-:R-:W-:Y:S04]  /*0460*/  STS [R17+0x800], R61 ;  /* 0x0008003d11007388 */ /* 0x010fe80000000800 */
[----:B-----5:R2:W-:Y:S04]  /*0470*/  STS [R0+0x20], R25 ;  /* 0x0000201900007388 */ /* 0x0205e80000000800 */
[----:B0-----:R-:W3:Y:S04]  /*0480*/  LDG.E R40, desc[UR8][R22.64+0xe0] ;  /* 0x0000e00816287981 */ /* 0x001ee8000c1e1900 */
[----:B-1----:R-:W4:Y:S04]  /*0490*/  LDG.E R11, desc[UR8][R20.64+0xc0] ;  /* 0x0000c008140b7981 */ /* 0x002f28000c1e1900 */
[----:B--2---:R-:W2:Y:S04]  /*04a0*/  LDG.E R25, desc[UR8][R20.64+0x80] ;  /* 0x0000800814197981 */ /* 0x004ea8000c1e1900 */
[----:B------:R0:W-:Y:S04]  /*04b0*/  STS [R17+0x1000], R24 ;  /* 0x0010001811007388 */ /* 0x0001e80000000800 */
[----:B------:R1:W-:Y:S04]  /*04c0*/  STS [R0+0x40], R47 ;  /* 0x0000402f00007388 */ /* 0x0003e80000000800 */
[----:B------:R-:W5:Y:S04]  /*04d0*/  LDG.E R61, desc[UR8][R20.64+0xe0] ;  /* 0x0000e008143d7981 */ /* 0x000f68000c1e1900 */
[----:B0-----:R0:W3:Y:S04]  /*04e0*/  LDG.E R24, desc[UR8][R22.64+0xc0] ;  /* 0x0000c00816187981 */ /* 0x0010e8000c1e1900 */
[----:B-1----:R1:W4:Y:S04]  /*04f0*/  LDG.E R47, desc[UR8][R20.64+0xa0] ;  /* 0x0000a008142f7981 */ /* 0x002328000c1e1900 */
[----:B------:R-:W-:Y:S04]  /*0500*/  STS [R17+0x1800], R46 ;  /* 0x0018002e11007388 */ /* 0x000fe80000000800 */
[----:B------:R-:W-:Y:S04]  /*0510*/  STS [R0+0x60], R45 ;  /* 0x0000602d00007388 */ /* 0x000fe80000000800 */
[----:B------:R1:W-:Y:S01]  /*0520*/  STS [R17+0x2000], R35 ;  /* 0x0020002311007388 */ /* 0x0003e20000000800 */
[----:B0-----:R-:W-:-:S05]  /*0530*/  LEA R23, R3, R52, 0x4 ;  /* 0x0000003403177211 */ /* 0x001fca00078e20ff */
[----:B------:R-:W-:-:S05]  /*0540*/  IMAD.WIDE R22, R23, 0x4, R18 ;  /* 0x0000000417167825 */ /* 0x000fca00078e0212 */
[----:B-1----:R-:W5:Y:S04]  /*0550*/  LDG.E R35, desc[UR8][R22.64] ;  /* 0x0000000816237981 */ /* 0x002f68000c1e1900 */
[----:B------:R-:W5:Y:S04]  /*0560*/  LDG.E R46, desc[UR8][R22.64+0x40] ;  /* 0x00004008162e7981 */ /* 0x000f68000c1e1900 */
[----:B--2---:R0:W-:Y:S02]  /*0570*/  STS [R0+0x80], R25 ;  /* 0x0000801900007388 */ /* 0x0041e40000000800 */
[----:B0-----:R-:W-:-:S05]  /*0580*/  IADD3 R25, PT, PT, R59, 0x10, RZ ;  /* 0x000000103b197810 */ /* 0x001fca0007ffe0ff */
[----:B------:R-:W-:Y:S01]  /*0590*/  IMAD R25, R25, R2, R58 ;  /* 0x0000000219197224 */ /* 0x000fe200078e023a */
[----:B------:R0:W-:Y:S03]  /*05a0*/  STS [R17+0x2800], R60 ;  /* 0x0028003c11007388 */ /* 0x0001e60000000800 */
[----:B------:R-:W-:Y:S01]  /*05b0*/  IMAD.WIDE R20, R25, 0x4, R12 ;  /* 0x0000000419147825 */ /* 0x000fe200078e020c */
[----:B----4-:R-:W-:Y:S04]  /*05c0*/  STS [R0+0xa0], R47 ;  /* 0x0000a02f00007388 */ /* 0x010fe80000000800 */
[----:B---3--:R1:W-:Y:S04]  /*05d0*/  STS [R17+0x3000], R24 ;  /* 0x0030001811007388 */ /* 0x0083e80000000800 */
[----:B------:R-:W2:Y:S04]  /*05e0*/  LDG.E R45, desc[UR8][R20.64] ;  /* 0x00000008142d7981 */ /* 0x000ea8000c1e1900 */
[----:B0-----:R-:W3:Y:S04]  /*05f0*/  LDG.E R60, desc[UR8][R20.64+0x20] ;  /* 0x00002008143c7981 */ /* 0x001ee8000c1e1900 */
[----:B-1----:R-:W4:Y:S04]  /*0600*/  LDG.E R24, desc[UR8][R22.64+0x20] ;  /* 0x0000200816187981 */ /* 0x002f28000c1e1900 */
[----:B------:R-:W3:Y:S04]  /*0610*/  LDG.E R25, desc[UR8][R20.64+0x40] ;  /* 0x0000400814197981 */ /* 0x000ee8000c1e1900 */
[----:B------:R-:W-:Y:S04]  /*0620*/  STS [R0+0xc0], R11 ;  /* 0x0000c00b00007388 */ /* 0x000fe80000000800 */
[----:B------:R-:W-:Y:S04]  /*0630*/  STS [R17+0x3800], R40 ;  /* 0x0038002811007388 */ /* 0x000fe80000000800 */
[----:B-----5:R0:W-:Y:S04]  /*0640*/  STS [R0+0xe0], R61 ;  /* 0x0000e03d00007388 */ /* 0x0201e80000000800 */
[----:B------:R1:W-:Y:S04]  /*0650*/  STS [R17+0x40], R35 ;  /* 0x0000402311007388 */ /* 0x0003e80000000800 */
[----:B------:R-:W5:Y:S01]  /*0660*/  LDG.E R47, desc[UR8][R22.64+0x60] ;  /* 0x00006008162f7981 */ /* 0x000f62000c1e1900 */
[----:B0-----:R-:W-:-:S02]  /*0670*/  IADD3 R61, PT, PT, R59, 0x20, RZ ;  /* 0x000000203b3d7810 */ /* 0x001fc40007ffe0ff */
[----:B------:R-:W-:Y:S01]  /*0680*/  IADD3 R59, PT, PT, R59, 0x30, RZ ;  /* 0x000000303b3b7810 */ /* 0x000fe20007ffe0ff */
[----:B------:R-:W5:Y:S04]  /*0690*/  LDG.E R11, desc[UR8][R22.64+0xe0] ;  /* 0x0000e008160b7981 */ /* 0x000f68000c1e1900 */
[----:B-1----:R-:W5:Y:S04]  /*06a0*/  LDG.E R35, desc[UR8][R22.64+0xa0] ;  /* 0x0000a00816237981 */ /* 0x002f68000c1e1900 */
[----:B------:R-:W5:Y:S04]  /*06b0*/  LDG.E R40, desc[UR8][R20.64+0x80] ;  /* 0x0000800814287981 */ /* 0x000f68000c1e1900 */
[----:B--2---:R0:W-:Y:S04]  /*06c0*/  STS [R0+0x1000], R45 ;  /* 0x0010002d00007388 */ /* 0x0041e80000000800 */
[----:B----4-:R1:W-:Y:S04]  /*06d0*/  STS [R17+0x840], R24 ;  /* 0x0008401811007388 */ /* 0x0103e80000000800 */
[----:B---3--:R-:W-:Y:S04]  /*06e0*/  STS [R0+0x1020], R60 ;  /* 0x0010203c00007388 */ /* 0x008fe80000000800 */
[----:B------:R2:W-:Y:S04]  /*06f0*/  STS [R17+0x1040], R46 ;  /* 0x0010402e11007388 */ /* 0x0005e80000000800 */
[----:B0-----:R-:W3:Y:S04]  /*0700*/  LDG.E R45, desc[UR8][R22.64+0x80] ;  /* 0x00008008162d7981 */ /* 0x001ee8000c1e1900 */
[----:B-1----:R-:W4:Y:S04]  /*0710*/  LDG.E R24, desc[UR8][R22.64+0xc0] ;  /* 0x0000c00816187981 */ /* 0x002f28000c1e1900 */
[----:B------:R0:W-:Y:S04]  /*0720*/  STS [R0+0x1040], R25 ;  /* 0x0010401900007388 */ /* 0x0001e80000000800 */
[----:B--2---:R-:W2:Y:S04]  /*0730*/  LDG.E R46, desc[UR8][R20.64+0x60] ;  /* 0x00006008142e7981 */ /* 0x004ea8000c1e1900 */
[----:B------:R-:W4:Y:S04]  /*0740*/  LDG.E R23, desc[UR8][R20.64+0xc0] ;  /* 0x0000c00814177981 */ /* 0x000f28000c1e1900 */
[----:B0-----:R-:W4:Y:S04]  /*0750*/  LDG.E R25, desc[UR8][R20.64+0xa0] ;  /* 0x0000a00814197981 */ /* 0x001f28000c1e1900 */
[----:B------:R0:W4:Y:S02]  /*0760*/  LDG.E R22, desc[UR8][R20.64+0xe0] ;  /* 0x0000e00814167981 */ /* 0x000124000c1e1900 */
[----:B0-----:R-:W-:-:S02]  /*0770*/  IMAD R20, R61, R2, R58 ;  /* 0x000000023d147224 */ /* 0x001fc400078e023a */
[----:B------:R-:W-:Y:S01]  /*0780*/  IMAD R58, R59, R2, R58 ;  /* 0x000000023b3a7224 */ /* 0x000fe200078e023a */
[----:B------:R-:W-:-:S04]  /*0790*/  LEA R2, R3, R52, 0x5 ;  /* 0x0000003403027211 */ /* 0x000fc800078e28ff */
[----:B------:R-:W-:Y:S01]  /*07a0*/  LEA R59, R3, R2, 0x4 ;  /* 0x00000002033b7211 */ /* 0x000fe200078e20ff */
[----:B------:R-:W-:-:S05]  /*07b0*/  IMAD.WIDE R2, R2, 0x4, R18 ;  /* 0x0000000402027825 */ /* 0x000fca00078e0212 */
[----:B------:R-:W4:Y:S01]  /*07c0*/  LDG.E R52, desc[UR8][R2.64] ;  /* 0x0000000802347981 */ /* 0x000f22000c1e1900 */
[----:B------:R-:W-:-:S03]  /*07d0*/  IMAD.WIDE R20, R20, 0x4, R12 ;  /* 0x0000000414147825 */ /* 0x000fc600078e020c */
[----:B-----5:R0:W-:Y:S01]  /*07e0*/  STS [R17+0x1840], R47 ;  /* 0x0018402f11007388 */ /* 0x0201e20000000800 */
[----:B------:R-:W-:-:S03]  /*07f0*/  IMAD.WIDE R18, R59, 0x4, R18 ;  /* 0x000000043b127825 */ /* 0x000fc600078e0212 */
[----:B------:R-:W5:Y:S01]  /*0800*/  LDG.E R59, desc[UR8][R20.64] ;  /* 0x00000008143b7981 */ /* 0x000f62000c1e1900 */
[----:B------:R-:W-:-:S03]  /*0810*/  IMAD.WIDE R12, R58, 0x4, R12 ;  /* 0x000000043a0c7825 */ /* 0x000fc600078e020c */
[----:B------:R-:W5:Y:S04]  /*0820*/  LDG.E R60, desc[UR8][R2.64+0x20] ;  /* 0x00002008023c7981 */ /* 0x000f68000c1e1900 */
[----:B------:R-:W5:Y:S04]  /*0830*/  LDG.E R61, desc[UR8][R20.64+0x20] ;  /* 0x00002008143d7981 */ /* 0x000f68000c1e1900 */
[----:B------:R-:W5:Y:S04]  /*0840*/  LDG.E R58, desc[UR8][R2.64+0x40] ;  /* 0x00004008023a7981 */ /* 0x000f68000c1e1900 */
[----:B0-----:R-:W5:Y:S04]  /*0850*/  LDG.E R47, desc[UR8][R20.64+0x40] ;  /* 0x00004008142f7981 */ /* 0x001f68000c1e1900 */
[----:B--2---:R0:W-:Y:S04]  /*0860*/  STS [R0+0x1060], R46 ;  /* 0x0010602e00007388 */ /* 0x0041e80000000800 */
[----:B---3--:R-:W-:Y:S04]  /*0870*/  STS [R17+0x2040], R45 ;  /* 0x0020402d11007388 */ /* 0x008fe80000000800 */
[----:B------:R-:W-:Y:S04]  /*0880*/  STS [R0+0x1080], R40 ;  /* 0x0010802800007388 */ /* 0x000fe80000000800 */
[----:B------:R1:W-:Y:S04]  /*0890*/  STS [R17+0x2840], R35 ;  /* 0x0028402311007388 */ /* 0x0003e80000000800 */
[----:B0-----:R-:W2:Y:S04]  /*08a0*/  LDG.E R46, desc[UR8][R2.64+0x60] ;  /* 0x00006008022e7981 */ /* 0x001ea8000c1e1900 */
[----:B----4-:R0:W-:Y:S04]  /*08b0*/  STS [R0+0x10a0], R25 ;  /* 0x0010a01900007388 */ /* 0x0101e80000000800 */
[----:B-1----:R-:W3:Y:S04]  /*08c0*/  LDG.E R35, desc[UR8][R20.64+0x60] ;  /* 0x0000600814237981 */ /* 0x002ee8000c1e1900 */
[----:B------:R-:W4:Y:S04]  /*08d0*/  LDG.E R40, desc[UR8][R2.64+0x80] ;  /* 0x0000800802287981 */ /* 0x000f28000c1e1900 */
[----:B0-----:R-:W4:Y:S04]  /*08e0*/  LDG.E R25, desc[UR8][R20.64+0x80] ;  /* 0x0000800814197981 */ /* 0x001f28000c1e1900 */
[----:B------:R-:W-:Y:S04]  /*08f0*/  STS [R17+0x3040], R24 ;  /* 0x0030401811007388 */ /* 0x000fe80000000800 */
[----:B------:R-:W-:Y:S04]  /*0900*/  STS [R0+0x10c0], R23 ;  /* 0x0010c01700007388 */ /* 0x000fe80000000800 */
[----:B------:R-:W-:Y:S04]  /*0910*/  STS [R17+0x3840], R11 ;  /* 0x0038400b11007388 */ /* 0x000fe80000000800 */
[----:B------:R0:W-:Y:S04]  /*0920*/  STS [R0+0x10e0], R22 ;  /* 0x0010e01600007388 */ /* 0x0001e80000000800 */
[----:B------:R1:W-:Y:S04]  /*0930*/  STS [R17+0x80], R52 ;  /* 0x0000803411007388 */ /* 0x0003e80000000800 */
[----:B------:R-:W4:Y:S04]  /*0940*/  LDG.E R45, desc[UR8][R20.64+0xa0] ;  /* 0x0000a008142d7981 */ /* 0x000f28000c1e1900 */
[----:B0-----:R-:W4:Y:S04]  /*0950*/  LDG.E R22, desc[UR8][R2.64+0xc0] ;  /* 0x0000c00802167981 */ /* 0x001f28000c1e1900 */
[----:B-1----:R-:W4:Y:S04]  /*0960*/  LDG.E R52, desc[UR8][R2.64+0xa0] ;  /* 0x0000a00802347981 */ /* 0x002f28000c1e1900 */
[----:B-----5:R-:W-:Y:S04]  /*0970*/  STS [R0+0x2000], R59 ;  /* 0x0020003b00007388 */ /* 0x020fe80000000800 */
[----:B------:R-:W5:Y:S04]  /*0980*/  LDG.E R23, desc[UR8][R20.64+0xc0] ;  /* 0x0000c00814177981 */ /* 0x000f68000c1e1900 */
[----:B------:R0:W-:Y:S04]  /*0990*/  STS [R17+0x880], R60 ;  /* 0x0008803c11007388 */ /* 0x0001e80000000800 */
[----:B------:R-:W5:Y:S04]  /*09a0*/  LDG.E R11, desc[UR8][R2.64+0xe0] ;  /* 0x0000e008020b7981 */ /* 0x000f68000c1e1900 */
[----:B------:R-:W-:Y:S04]  /*09b0*/  STS [R0+0x2020], R61 ;  /* 0x0020203d00007388 */ /* 0x000fe80000000800 */
[----:B------:R-:W5:Y:S04]  /*09c0*/  LDG.E R24, desc[UR8][R20.64+0xe0] ;  /* 0x0000e00814187981 */ /* 0x000f68000c1e1900 */
[----:B------:R-:W-:Y:S04]  /*09d0*/  STS [R17+0x1080], R58 ;  /* 0x0010803a11007388 */ /* 0x000fe80000000800 */
[----:B------:R1:W-:Y:S04]  /*09e0*/  STS [R0+0x2040], R47 ;  /* 0x0020402f00007388 */ /* 0x0003e80000000800 */
[----:B------:R-:W5:Y:S04]  /*09f0*/  LDG.E R21, desc[UR8][R18.64] ;  /* 0x0000000812157981 */ /* 0x000f68000c1e1900 */
[----:B0-----:R-:W5:Y:S04]  /*0a00*/  LDG.E R60, desc[UR8][R18.64+0x20] ;  /* 0x00002008123c7981 */ /* 0x001f68000c1e1900 */
[----:B-1----:R-:W5:Y:S04]  /*0a10*/  LDG.E R47, desc[UR8][R12.64] ;  /* 0x000000080c2f7981 */ /* 0x002f68000c1e1900 */
[----:B------:R-:W5:Y:S04]  /*0a20*/  LDG.E R61, desc[UR8][R12.64+0x20] ;  /* 0x000020080c3d7981 */ /* 0x000f68000c1e1900 */
[----:B------:R-:W5:Y:S04]  /*0a30*/  LDG.E R58, desc[UR8][R18.64+0x40] ;  /* 0x00004008123a7981 */ /* 0x000f68000c1e1900 */
[----:B------:R-:W5:Y:S04]  /*0a40*/  LDG.E R3, desc[UR8][R18.64+0x80] ;  /* 0x0000800812037981 */ /* 0x000f68000c1e1900 */
[----:B------:R-:W5:Y:S04]  /*0a50*/  LDG.E R20, desc[UR8][R18.64+0xa0] ;  /* 0x0000a00812147981 */ /* 0x000f68000c1e1900 */
[----:B------:R-:W5:Y:S04]  /*0a60*/  LDG.E R2, desc[UR8][R18.64+0xc0] ;  /* 0x0000c00812027981 */ /* 0x000f68000c1e1900 */
[----:B------:R-:W5:Y:S04]  /*0a70*/  LDG.E R59, desc[UR8][R18.64+0xe0] ;  /* 0x0000e008123b7981 */ /* 0x000f68000c1e1900 */
[----:B--2---:R0:W-:Y:S04]  /*0a80*/  STS [R17+0x1880], R46 ;  /* 0x0018802e11007388 */ /* 0x0041e80000000800 */
[----:B---3--:R1:W-:Y:S04]  /*0a90*/  STS [R0+0x2060], R35 ;  /* 0x0020602300007388 */ /* 0x0083e80000000800 */
[----:B----4-:R-:W-:Y:S04]  /*0aa0*/  STS [R17+0x2080], R40 ;  /* 0x0020802811007388 */ /* 0x010fe80000000800 */
[----:B------:R2:W-:Y:S04]  /*0ab0*/  STS [R0+0x2080], R25 ;  /* 0x0020801900007388 */ /* 0x0005e80000000800 */
[----:B0-----:R-:W3:Y:S04]  /*0ac0*/  LDG.E R46, desc[UR8][R18.64+0x60] ;  /* 0x00006008122e7981 */ /* 0x001ee8000c1e1900 */
[----:B-1----:R-:W4:Y:S04]  /*0ad0*/  LDG.E R35, desc[UR8][R12.64+0xa0] ;  /* 0x0000a0080c237981 */ /* 0x002f28000c1e1900 */
[----:B--2---:R-:W2:Y:S04]  /*0ae0*/  LDG.E R25, desc[UR8][R12.64+0x40] ;  /* 0x000040080c197981 */ /* 0x004ea8000c1e1900 */
[----:B------:R-:W4:Y:S04]  /*0af0*/  LDG.E R19, desc[UR8][R12.64+0x60] ;  /* 0x000060080c137981 */ /* 0x000f28000c1e1900 */
[----:B------:R-:W4:Y:S04]  /*0b00*/  LDG.E R18, desc[UR8][R12.64+0x80] ;  /* 0x000080080c127981 */ /* 0x000f28000c1e1900 */
[----:B------:R-:W4:Y:S04]  /*0b10*/  LDG.E R40, desc[UR8][R12.64+0xc0] ;  /* 0x0000c0080c287981 */ /* 0x000f28000c1e1900 */
[----:B------:R-:W-:Y:S04]  /*0b20*/  STS [R17+0x2880], R52 ;  /* 0x0028803411007388 */ /* 0x000fe80000000800 */
[----:B------:R0:W-:Y:S04]  /*0b30*/  STS [R0+0x20a0], R45 ;  /* 0x0020a02d00007388 */ /* 0x0001e80000000800 */
[----:B0-----:R-:W4:Y:S04]  /*0b40*/  LDG.E R45, desc[UR8][R12.64+0xe0] ;  /* 0x0000e0080c2d7981 */ /* 0x001f28000c1e1900 */
[----:B------:R-:W-:Y:S04]  /*0b50*/  STS [R17+0x3080], R22 ;  /* 0x0030801611007388 */ /* 0x000fe80000000800 */
[----:B-----5:R-:W-:Y:S04]  /*0b60*/  STS [R0+0x20c0], R23 ;  /* 0x0020c01700007388 */ /* 0x020fe80000000800 */
[----:B------:R-:W-:Y:S04]  /*0b70*/  STS [R17+0x3880], R11 ;  /* 0x0038800b11007388 */ /* 0x000fe80000000800 */
[----:B------:R-:W-:Y:S04]  /*0b80*/  STS [R0+0x20e0], R24 ;  /* 0x0020e01800007388 */ /* 0x000fe80000000800 */
[----:B------:R-:W-:Y:S04]  /*0b90*/  STS [R17+0xc0], R21 ;  /* 0x0000c01511007388 */ /* 0x000fe80000000800 */
[----:B------:R-:W-:Y:S04]  /*0ba0*/  STS [R0+0x3000], R47 ;  /* 0x0030002f00007388 */ /* 0x000fe80000000800 */
[----:B------:R-:W-:Y:S04]  /*0bb0*/  STS [R17+0x8c0], R60 ;  /* 0x0008c03c11007388 */ /* 0x000fe80000000800 */
[----:B------:R-:W-:Y:S04]  /*0bc0*/  STS [R0+0x3020], R61 ;  /* 0x0030203d00007388 */ /* 0x000fe80000000800 */
[----:B------:R-:W-:Y:S01]  /*0bd0*/  STS [R17+0x10c0], R58 ;  /* 0x0010c03a11007388 */ /* 0x000fe20000000800 */
[----:B------:R-:W-:Y:S01]  /*0be0*/  UIADD3 UR4, UPT, UPT, UR4, 0x1, URZ ;  /* 0x0000000104047890 */ /* 0x000fe2000fffe0ff */
[----:B------:R-:W-:Y:S01]  /*0bf0*/  LEA R8, R8, UR6, 0x2 ;  /* 0x0000000608087c11 */ /* 0x000fe2000f8e10ff */
[----:B------:R-:W-:-:S02]  /*0c00*/  UMOV UR6, 0x80 ;  /* 0x0000008000067882 */ /* 0x000fc40000000000 */
[----:B------:R-:W-:Y:S01]  /*0c10*/  UISETP.NE.AND UP1, UPT, UR4, UR5, UPT ;  /* 0x000000050400728c */ /* 0x000fe2000bf25270 */
[----:B--2---:R-:W-:Y:S04]  /*0c20*/  STS [R0+0x3040], R25 ;  /* 0x0030401900007388 */ /* 0x004fe80000000800 */
[----:B---3--:R-:W-:Y:S04]  /*0c30*/  STS [R17+0x18c0], R46 ;  /* 0x0018c02e11007388 */ /* 0x008fe80000000800 */
[----:B----4-:R-:W-:Y:S04]  /*0c40*/  STS [R0+0x3060], R19 ;  /* 0x0030601300007388 */ /* 0x010fe80000000800 */
[----:B------:R-:W-:Y:S04]  /*0c50*/  STS [R17+0x20c0], R3 ;  /* 0x0020c00311007388 */ /* 0x000fe80000000800 */
[----:B------:R-:W-:Y:S04]  /*0c60*/  STS [R0+0x3080], R18 ;  /* 0x0030801200007388 */ /* 0x000fe80000000800 */
[----:B------:R-:W-:Y:S04]  /*0c70*/  STS [R17+0x28c0], R20 ;  /* 0x0028c01411007388 */ /* 0x000fe80000000800 */
[----:B------:R-:W-:Y:S04]  /*0c80*/  STS [R0+0x30a0], R35 ;  /* 0x0030a02300007388 */ /* 0x000fe80000000800 */
[----:B------:R-:W-:Y:S04]  /*0c90*/  STS [R17+0x30c0], R2 ;  /* 0x0030c00211007388 */ /* 0x000fe80000000800 */
[----:B------:R-:W-:Y:S04]  /*0ca0*/  STS [R0+0x30c0], R40 ;  /* 0x0030c02800007388 */ /* 0x000fe80000000800 */
[----:B------:R-:W-:Y:S04]  /*0cb0*/  STS [R17+0x38c0], R59 ;  /* 0x0038c03b11007388 */ /* 0x000fe80000000800 */
[----:B------:R0:W-:Y:S02]  /*0cc0*/  STS [R0+0x30e0], R45 ;  /* 0x0030e02d00007388 */ /* 0x0001e40000000800 */
[----:B0-----:R-:W-:Y:S01]  /*0cd0*/  MOV R0, R7 ;  /* 0x0000000700007202 */ /* 0x001fe20000000f00 */
[----:B------:R-:W-:Y:S06]  /*0ce0*/  BAR.SYNC.DEFER_BLOCKING 0x0 ;  /* 0x0000000000007b1d */ /* 0x000fec0000010000 */
.L_x_1:
[----:B------:R-:W-:Y:S04]  /*0cf0*/  LDS R2, [R0+-0x80] ;  /* 0xffff800000027984 */ /* 0x000fe80000000800 */
[----:B------:R-:W0:Y:S04]  /*0d00*/  LDS R47, [R8+UR6+-0x80] ;  /* 0xffff8006082f7984 */ /* 0x000e280008000800 */
[----:B------:R-:W1:Y:S04]  /*0d10*/  LDS R46, [R8+UR6+-0x60] ;  /* 0xffffa006082e7984 */ /* 0x000e680008000800 */
[----:B------:R-:W2:Y:S04]  /*0d20*/  LDS R45, [R8+UR6+-0x40] ;  /* 0xffffc006082d7984 */ /* 0x000ea80008000800 */
[----:B------:R-:W3:Y:S04]  /*0d30*/  LDS R40, [R8+UR6+-0x20] ;  /* 0xffffe00608287984 */ /* 0x000ee80008000800 */
[----:B------:R-:W4:Y:S04]  /*0d40*/  LDS R35, [R8+UR6] ;  /* 0x0000000608237984 */ /* 0x000f280008000800 */
[----:B------:R-:W5:Y:S04]  /*0d50*/  LDS R13, [R8+UR6+0x20] ;  /* 0x00002006080d7984 */ /* 0x000f680008000800 */
[----:B------:R-:W5:Y:S04]  /*0d60*/  LDS R12, [R8+UR6+0x40] ;  /* 0x00004006080c7984 */ /* 0x000f680008000800 */
[----:B------:R-:W5:Y:S04]  /*0d70*/  LDS R11, [R8+UR6+0x60] ;  /* 0x00006006080b7984 */ /* 0x000f680008000800 */
[----:B------:R-:W5:Y:S04]  /*0d80*/  LDS R17, [R0] ;  /* 0x0000000000117984 */ /* 0x000f680000000800 */
[----:B------:R-:W5:Y:S04]  /*0d90*/  LDS R58, [R0+-0x40] ;  /* 0xffffc000003a7984 */ /* 0x000f680000000800 */
[----:B------:R-:W5:Y:S01]  /*0da0*/  LDS R3, [R0+0x40] ;  /* 0x0000400000037984 */ /* 0x000f620000000800 */
[C---:B0-----:R-:W-:Y:S01]  /*0db0*/  FFMA R27, R2.reuse, R47, R27 ;  /* 0x0000002f021b7223 */ /* 0x041fe2000000001b */
[----:B-1----:R-:W-:-:S02]  /*0dc0*/  FFMA R28, R2, R46, R28 ;  /* 0x0000002e021c7223 */ /* 0x002fc4000000001c */
[----:B------:R-:W-:Y:S01]  /*0dd0*/  LDS R18, [R8+UR6+0x80] ;  /* 0x0000800608127984 */ /* 0x000fe20008000800 */
[----:B--2---:R-:W-:-:S03]  /*0de0*/  FFMA R29, R2, R45, R29 ;  /* 0x0000002d021d7223 */ /* 0x004fc6000000001d */
[----:B------:R-:W-:Y:S01]  /*0df0*/  LDS R19, [R8+UR6+0xa0] ;  /* 0x0000a00608137984 */ /* 0x000fe20008000800 */
[----:B---3--:R-:W-:-:S03]  /*0e00*/  FFMA R30, R2, R40, R30 ;  /* 0x00000028021e7223 */ /* 0x008fc6000000001e */
[----:B------:R-:W-:Y:S01]  /*0e10*/  LDS R20, [R8+UR6+0xc0] ;  /* 0x0000c00608147984 */ /* 0x000fe20008000800 */
[----:B----4-:R-:W-:-:S03]  /*0e20*/  FFMA R31, R2, R35, R31 ;  /* 0x00000023021f7223 */ /* 0x010fc6000000001f */
[----:B------:R-:W-:Y:S01]  /*0e30*/  LDS R21, [R8+UR6+0xe0] ;  /* 0x0000e00608157984 */ /* 0x000fe20008000800 */
[----:B-----5:R-:W-:-:S03]  /*0e40*/  FFMA R32, R2, R13, R32 ;  /* 0x0000000d02207223 */ /* 0x020fc60000000020 */
[----:B------:R-:W-:Y:S01]  /*0e50*/  LDS R22, [R8+UR6+0x100] ;  /* 0x0001000608167984 */ /* 0x000fe20008000800 */
[----:B------:R-:W-:-:S03]  /*0e60*/  FFMA R33, R2, R12, R33 ;  /* 0x0000000c02217223 */ /* 0x000fc60000000021 */
[----:B------:R-:W-:Y:S01]  /*0e70*/  LDS R23, [R8+UR6+0x120] ;  /* 0x0001200608177984 */ /* 0x000fe20008000800 */
[----:B------:R-:W-:-:S03]  /*0e80*/  FFMA R2, R2, R11, R34 ;  /* 0x0000000b02027223 */ /* 0x000fc60000000022 */
[----:B------:R-:W-:Y:S01]  /*0e90*/  LDS R24, [R8+UR6+0x140] ;  /* 0x0001400608187984 */ /* 0x000fe20008000800 */
[----:B------:R-:W-:-:S03]  /*0ea0*/  FFMA R53, R47, R17, R53 ;  /* 0x000000112f357223 */ /* 0x000fc60000000035 */
[----:B------:R-:W0:Y:S01]  /*0eb0*/  LDS R34, [R0+0x80] ;  /* 0x0000800000227984 */ /* 0x000e220000000800 */
[-C--:B------:R-:W-:Y:S01]  /*0ec0*/  FFMA R57, R46, R17.reuse, R57 ;  /* 0x000000112e397223 */ /* 0x080fe20000000039 */
[-C--:B------:R-:W-:Y:S01]  /*0ed0*/  FFMA R56, R45, R17.reuse, R56 ;  /* 0x000000112d387223 */ /* 0x080fe20000000038 */
[-C--:B------:R-:W-:Y:S01]  /*0ee0*/  FFMA R55, R40, R17.reuse, R55 ;  /* 0x0000001128377223 */ /* 0x080fe20000000037 */
[----:B------:R-:W1:Y:S01]  /*0ef0*/  LDS R25, [R8+UR6+0x160] ;  /* 0x0001600608197984 */ /* 0x000e620008000800 */
[-C--:B------:R-:W-:Y:S01]  /*0f00*/  FFMA R54, R35, R17.reuse, R54 ;  /* 0x0000001123367223 */ /* 0x080fe20000000036 */
[-C--:B------:R-:W-:Y:S01]  /*0f10*/  FFMA R14, R13, R17.reuse, R14 ;  /* 0x000000110d0e7223 */ /* 0x080fe2000000000e */
[-C--:B------:R-:W-:Y:S01]  /*0f20*/  FFMA R15, R12, R17.reuse, R15 ;  /* 0x000000110c0f7223 */ /* 0x080fe2000000000f */
[----:B------:R-:W-:Y:S01]  /*0f30*/  FFMA R16, R11, R17, R16 ;  /* 0x000000110b107223 */ /* 0x000fe20000000010 */
[CC--:B------:R-:W-:Y:S01]  /*0f40*/  FFMA R41, R47.reuse, R58.reuse, R41 ;  /* 0x0000003a2f297223 */ /* 0x0c0fe20000000029 */
[----:B------:R-:W2:Y:S01]  /*0f50*/  LDS R17, [R0+0x100] ;  /* 0x0001000000117984 */ /* 0x000ea20000000800 */
[-C--:B------:R-:W-:Y:S01]  /*0f60*/  FFMA R47, R47, R3.reuse, R36 ;  /* 0x000000032f2f7223 */ /* 0x080fe20000000024 */
[-C--:B------:R-:W-:Y:S01]  /*0f70*/  FFMA R42, R46, R58.reuse, R42 ;  /* 0x0000003a2e2a7223 */ /* 0x080fe2000000002a */
[CC--:B------:R-:W-:Y:S01]  /*0f80*/  FFMA R43, R45.reuse, R58.reuse, R43 ;  /* 0x0000003a2d2b7223 */ /* 0x0c0fe2000000002b */
[----:B------:R-:W3:Y:S01]  /*0f90*/  LDS R52, [R0+0xc0] ;  /* 0x0000c00000347984 */ /* 0x000ee20000000800 */
[-C--:B------:R-:W-:Y:S01]  /*0fa0*/  FFMA R44, R40, R58.reuse, R44 ;  /* 0x0000003a282c7223 */ /* 0x080fe2000000002c */
[-C--:B------:R-:W-:Y:S01]  /*0fb0*/  FFMA R46, R46, R3.reuse, R37 ;  /* 0x000000032e2e7223 */ /* 0x080fe20000000025 */
[-C--:B------:R-:W-:Y:S01]  /*0fc0*/  FFMA R45, R45, R3.reuse, R38 ;  /* 0x000000032d2d7223 */ /* 0x080fe20000000026 */
[----:B------:R-:W4:Y:S01]  /*0fd0*/  LDS R36, [R0+0x140] ;  /* 0x0001400000247984 */ /* 0x000f220000000800 */
[-C--:B------:R-:W-:Y:S01]  /*0fe0*/  FFMA R40, R40, R3.reuse, R39 ;  /* 0x0000000328287223 */ /* 0x080fe20000000027 */
[-C--:B------:R-:W-:Y:S01]  /*0ff0*/  FFMA R49, R35, R58.reuse, R49 ;  /* 0x0000003a23317223 */ /* 0x080fe20000000031 */
[-C--:B------:R-:W-:Y:S01]  /*1000*/  FFMA R50, R13, R58.reuse, R50 ;  /* 0x0000003a0d327223 */ /* 0x080fe20000000032 */
[CC--:B------:R-:W-:Y:S01]  /*1010*/  FFMA R51, R12.reuse, R58.reuse, R51 ;  /* 0x0000003a0c337223 */ /* 0x0c0fe20000000033 */
[----:B------:R-:W-:Y:S01]  /*1020*/  FFMA R48, R11, R58, R48 ;  /* 0x0000003a0b307223 */ /* 0x000fe20000000030 */
[-C--:B------:R-:W-:Y:S01]  /*1030*/  FFMA R39, R35, R3.reuse, R4 ;  /* 0x0000000323277223 */ /* 0x080fe20000000004 */
[-C--:B------:R-:W-:Y:S01]  /*1040*/  FFMA R38, R13, R3.reuse, R9 ;  /* 0x000000030d267223 */ /* 0x080fe20000000009 */
[-C--:B------:R-:W-:Y:S01]  /*1050*/  FFMA R37, R12, R3.reuse, R10 ;  /* 0x000000030c257223 */ /* 0x080fe2000000000a */
[----:B------:R-:W-:Y:S01]  /*1060*/  FFMA R26, R11, R3, R26 ;  /* 0x000000030b1a7223 */ /* 0x000fe2000000001a */
[----:B------:R-:W-:Y:S04]  /*1070*/  LDS R35, [R0+0x180] ;  /* 0x0001800000237984 */ /* 0x000fe80000000800 */
[----:B------:R-:W5:Y:S04]  /*1080*/  LDS R9, [R8+UR6+0x1a0] ;  /* 0x0001a00608097984 */ /* 0x000f680008000800 */
[----:B------:R-:W5:Y:S01]  /*1090*/  LDS R10, [R8+UR6+0x1c0] ;  /* 0x0001c006080a7984 */ /* 0x000f620008000800 */
[C---:B0-----:R-:W-:Y:S01]  /*10a0*/  FFMA R27, R34.reuse, R18, R27 ;  /* 0x00000012221b7223 */ /* 0x041fe2000000001b */
[C---:B------:R-:W-:Y:S01]  /*10b0*/  FFMA R28, R34.reuse, R19, R28 ;  /* 0x00000013221c7223 */ /* 0x040fe2000000001c */
[C---:B------:R-:W-:Y:S01]  /*10c0*/  FFMA R29, R34.reuse, R20, R29 ;  /* 0x00000014221d7223 */ /* 0x040fe2000000001d */
[C---:B------:R-:W-:Y:S01]  /*10d0*/  FFMA R30, R34.reuse, R21, R30 ;  /* 0x00000015221e7223 */ /* 0x040fe2000000001e */
[C---:B------:R-:W-:Y:S01]  /*10e0*/  FFMA R31, R34.reuse, R22, R31 ;  /* 0x00000016221f7223 */ /* 0x040fe2000000001f */
[C---:B------:R-:W-:Y:S01]  /*10f0*/  FFMA R32, R34.reuse, R23, R32 ;  /* 0x0000001722207223 */ /* 0x040fe20000000020 */
[C---:B------:R-:W-:Y:S01]  /*1100*/  FFMA R33, R34.reuse, R24, R33 ;  /* 0x0000001822217223 */ /* 0x040fe20000000021 */
[----:B-1----:R-:W-:Y:S01]  /*1110*/  FFMA R34, R34, R25, R2 ;  /* 0x0000001922227223 */ /* 0x002fe20000000002 */
[----:B------:R-:W0:Y:S01]  /*1120*/  LDS R3, [R8+UR6+0x1e0] ;  /* 0x0001e00608037984 */ /* 0x000e220008000800 */
[-C--:B--2---:R-:W-:Y:S01]  /*1130*/  FFMA R53, R18, R17.reuse, R53 ;  /* 0x0000001112357223 */ /* 0x084fe20000000035 */
[----:B------:R-:W-:-:S02]  /*1140*/  FFMA R57, R19, R17, R57 ;  /* 0x0000001113397223 */ /* 0x000fc40000000039 */
[----:B------:R-:W1:Y:S01]  /*1150*/  LDS R2, [R8+UR6+0x180] ;  /* 0x0001800608027984 */ /* 0x000e620008000800 */
[-C--:B------:R-:W-:Y:S01]  /*1160*/  FFMA R56, R20, R17.reuse, R56 ;  /* 0x0000001114387223 */ /* 0x080fe20000000038 */
[-C--:B------:R-:W-:Y:S01]  /*1170*/  FFMA R55, R21, R17.reuse, R55 ;  /* 0x0000001115377223 */ /* 0x080fe20000000037 */
[-C--:B------:R-:W-:Y:S01]  /*1180*/  FFMA R54, R22, R17.reuse, R54 ;  /* 0x0000001116367223 */ /* 0x080fe20000000036 */
[----:B------:R-:W2:Y:S01]  /*1190*/  LDS R11, [R8+UR6+0x200] ;  /* 0x00020006080b7984 */ /* 0x000ea20008000800 */
[-C--:B------:R-:W-:Y:S01]  /*11a0*/  FFMA R14, R23, R17.reuse, R14 ;  /* 0x00000011170e7223 */ /* 0x080fe2000000000e */
[-C--:B------:R-:W-:Y:S01]  /*11b0*/  FFMA R15, R24, R17.reuse, R15 ;  /* 0x00000011180f7223 */ /* 0x080fe2000000000f */
[----:B------:R-:W-:Y:S01]  /*11c0*/  FFMA R16, R25, R17, R16 ;  /* 0x0000001119107223 */ /* 0x000fe20000000010 */
[----:B------:R-:W2:Y:S01]  /*11d0*/  LDS R12, [R8+UR6+0x220] ;  /* 0x00022006080c7984 */ /* 0x000ea20008000800 */
[-C--:B---3--:R-:W-:Y:S01]  /*11e0*/  FFMA R41, R18, R52.reuse, R41 ;  /* 0x0000003412297223 */ /* 0x088fe20000000029 */
[-C--:B------:R-:W-:Y:S01]  /*11f0*/  FFMA R42, R19, R52.reuse, R42 ;  /* 0x00000034132a7223 */ /* 0x080fe2000000002a */
[-C--:B------:R-:W-:Y:S01]  /*1200*/  FFMA R43, R20, R52.reuse, R43 ;  /* 0x00000034142b7223 */ /* 0x080fe2000000002b */
[----:B------:R-:W3:Y:S01]  /*1210*/  LDS R13, [R8+UR6+0x240] ;  /* 0x00024006080d7984 */ /* 0x000ee20008000800 */
[-C--:B------:R-:W-:Y:S01]  /*1220*/  FFMA R44, R21, R52.reuse, R44 ;  /* 0x00000034152c7223 */ /* 0x080fe2000000002c */
[-C--:B------:R-:W-:Y:S01]  /*1230*/  FFMA R49, R22, R52.reuse, R49 ;  /* 0x0000003416317223 */ /* 0x080fe20000000031 */
[-C--:B------:R-:W-:Y:S01]  /*1240*/  FFMA R50, R23, R52.reuse, R50 ;  /* 0x0000003417327223 */ /* 0x080fe20000000032 */
[----:B------:R-:W3:Y:S01]  /*1250*/  LDS R4, [R8+UR6+0x260] ;  /* 0x0002600608047984 */ /* 0x000ee20008000800 */
[-C--:B------:R-:W-:Y:S01]  /*1260*/  FFMA R51, R24, R52.reuse, R51 ;  /* 0x0000003418337223 */ /* 0x080fe20000000033 */
[C---:B------:R-:W-:Y:S01]  /*1270*/  FFMA R52, R25.reuse, R52, R48 ;  /* 0x0000003419347223 */ /* 0x040fe20000000030 */
[-C--:B----4-:R-:W-:Y:S01]  /*1280*/  FFMA R25, R25, R36.reuse, R26 ;  /* 0x0000002419197223 */ /* 0x090fe2000000001a */
[----:B------:R-:W4:Y:S01]  /*1290*/  LDS R58, [R0+0x1c0] ;  /* 0x0001c000003a7984 */ /* 0x000f220000000800 */
[-C--:B------:R-:W-:Y:S01]  /*12a0*/  FFMA R18, R18, R36.reuse, R47 ;  /* 0x0000002412127223 */ /* 0x080fe2000000002f */
[-C--:B------:R-:W-:Y:S01]  /*12b0*/  FFMA R19, R19, R36.reuse, R46 ;  /* 0x0000002413137223 */ /* 0x080fe2000000002e */
[-C--:B------:R-:W-:Y:S01]  /*12c0*/  FFMA R20, R20, R36.reuse, R45 ;  /* 0x0000002414147223 */ /* 0x080fe2000000002d */
[----:B------:R-:W4:Y:S01]  /*12d0*/  LDS R17, [R0+0x200] ;  /* 0x0002000000117984 */ /* 0x000f220000000800 */
[-C--:B------:R-:W-:Y:S01]  /*12e0*/  FFMA R21, R21, R36.reuse, R40 ;  /* 0x0000002415157223 */ /* 0x080fe20000000028 */
[-C--:B------:R-:W-:Y:S01]  /*12f0*/  FFMA R22, R22, R36.reuse, R39 ;  /* 0x0000002416167223 */ /* 0x080fe20000000027 */
[-C--:B------:R-:W-:Y:S01]  /*1300*/  FFMA R23, R23, R36.reuse, R38 ;  /* 0x0000002417177223 */ /* 0x080fe20000000026 */
[----:B------:R-:W4:Y:S01]  /*1310*/  LDS R26, [R0+0x240] ;  /* 0x00024000001a7984 */ /* 0x000f220000000800 */
[----:B------:R-:W-:Y:S01]  /*1320*/  FFMA R24, R24, R36, R37 ;  /* 0x0000002418187223 */ /* 0x000fe20000000025 */
[C---:B-----5:R-:W-:Y:S01]  /*1330*/  FFMA R28, R35.reuse, R9, R28 ;  /* 0x00000009231c7223 */ /* 0x060fe2000000001c */
[C---:B------:R-:W-:Y:S01]  /*1340*/  FFMA R29, R35.reuse, R10, R29 ;  /* 0x0000000a231d7223 */ /* 0x040fe2000000001d */
[----:B------:R-:W-:Y:S01]  /*1350*/  LDS R36, [R8+UR6+0x280] ;  /* 0x0002800608247984 */ /* 0x000fe20008000800 */
[----:B0-----:R-:W-:-:S03]  /*1360*/  FFMA R30, R35, R3, R30 ;  /* 0x00000003231e7223 */ /* 0x001fc6000000001e */
[----:B------:R-:W-:Y:S01]  /*1370*/  LDS R37, [R8+UR6+0x2a0] ;  /* 0x0002a00608257984 */ /* 0x000fe20008000800 */
[----:B-1----:R-:W-:-:S03]  /*1380*/  FFMA R27, R35, R2, R27 ;  /* 0x00000002231b7223 */ /* 0x002fc6000000001b */
[----:B------:R-:W-:Y:S01]  /*1390*/  LDS R38, [R8+UR6+0x2c0] ;  /* 0x0002c00608267984 */ /* 0x000fe20008000800 */
[----:B--2---:R-:W-:-:S03]  /*13a0*/  FFMA R31, R35, R11, R31 ;  /* 0x0000000b231f7223 */ /* 0x004fc6000000001f */
[----:B------:R-:W-:Y:S01]  /*13b0*/  LDS R39, [R8+UR6+0x2e0] ;  /* 0x0002e00608277984 */ /* 0x000fe20008000800 */
[----:B------:R-:W-:-:S03]  /*13c0*/  FFMA R32, R35, R12, R32 ;  /* 0x0000000c23207223 */ /* 0x000fc60000000020 */
[----:B------:R-:W-:Y:S01]  /*13d0*/  LDS R40, [R8+UR6+0x300] ;  /* 0x0003000608287984 */ /* 0x000fe20008000800 */
[----:B---3--:R-:W-:-:S03]  /*13e0*/  FFMA R33, R35, R13, R33 ;  /* 0x0000000d23217223 */ /* 0x008fc60000000021 */
[----:B------:R-:W-:Y:S01]  /*13f0*/  LDS R45, [R8+UR6+0x320] ;  /* 0x00032006082d7984 */ /* 0x000fe20008000800 */
[----:B------:R-:W-:-:S03]  /*1400*/  FFMA R34, R35, R4, R34 ;  /* 0x0000000423227223 */ /* 0x000fc60000000022 */
[----:B------:R-:W-:Y:S01]  /*1410*/  LDS R46, [R8+UR6+0x340] ;  /* 0x00034006082e7984 */ /* 0x000fe20008000800 */
[-C--:B----4-:R-:W-:Y:S01]  /*1420*/  FFMA R41, R2, R58.reuse, R41 ;  /* 0x0000003a02297223 */ /* 0x090fe20000000029 */
[-C--:B------:R-:W-:Y:S01]  /*1430*/  FFMA R42, R9, R58.reuse, R42 ;  /* 0x0000003a092a7223 */ /* 0x080fe2000000002a */
[-C--:B------:R-:W-:Y:S01]  /*1440*/  FFMA R43, R10, R58.reuse, R43 ;  /* 0x0000003a0a2b7223 */ /* 0x080fe2000000002b */
[-C--:B------:R-:W-:Y:S01]  /*1450*/  FFMA R44, R3, R58.reuse, R44 ;  /* 0x0000003a032c7223 */ /* 0x080fe2000000002c */
[-C--:B------:R-:W-:Y:S01]  /*1460*/  FFMA R49, R11, R58.reuse, R49 ;  /* 0x0000003a0b317223 */ /* 0x080fe20000000031 */
[-C--:B------:R-:W-:Y:S01]  /*1470*/  FFMA R50, R12, R58.reuse, R50 ;  /* 0x0000003a0c327223 */ /* 0x080fe20000000032 */
[-C--:B------:R-:W-:Y:S01]  /*1480*/  FFMA R51, R13, R58.reuse, R51 ;  /* 0x0000003a0d337223 */ /* 0x080fe20000000033 */
[----:B------:R-:W-:Y:S01]  /*1490*/  FFMA R52, R4, R58, R52 ;  /* 0x0000003a04347223 */ /* 0x000fe20000000034 */
[----:B------:R-:W0:Y:S01]  /*14a0*/  LDS R35, [R0+0x280] ;  /* 0x0002800000237984 */ /* 0x000e220000000800 */
[-C--:B------:R-:W-:Y:S01]  /*14b0*/  FFMA R53, R2, R17.reuse, R53 ;  /* 0x0000001102357223 */ /* 0x080fe20000000035 */
[-C--:B------:R-:W-:Y:S01]  /*14c0*/  FFMA R57, R9, R17.reuse, R57 ;  /* 0x0000001109397223 */ /* 0x080fe20000000039 */
[-C--:B------:R-:W-:Y:S01]  /*14d0*/  FFMA R56, R10, R17.reuse, R56 ;  /* 0x000000110a387223 */ /* 0x080fe20000000038 */
[----:B------:R-:W1:Y:S01]  /*14e0*/  LDS R48, [R0+0x2c0] ;  /* 0x0002c00000307984 */ /* 0x000e620000000800 */
[-C--:B------:R-:W-:Y:S01]  /*14f0*/  FFMA R55, R3, R17.reuse, R55 ;  /* 0x0000001103377223 */ /* 0x080fe20000000037 */
[-C--:B------:R-:W-:Y:S01]  /*1500*/  FFMA R54, R11, R17.reuse, R54 ;  /* 0x000000110b367223 */ /* 0x080fe20000000036 */
[-C--:B------:R-:W-:Y:S01]  /*1510*/  FFMA R14, R12, R17.reuse, R14 ;  /* 0x000000110c0e7223 */ /* 0x080fe2000000000e */
[----:B------:R-:W2:Y:S01]  /*1520*/  LDS R58, [R0+0x300] ;  /* 0x00030000003a7984 */ /* 0x000ea20000000800 */
[-C--:B------:R-:W-:Y:S01]  /*1530*/  FFMA R15, R13, R17.reuse, R15 ;  /* 0x000000110d0f7223 */ /* 0x080fe2000000000f */
[----:B------:R-:W-:Y:S01]  /*1540*/  FFMA R16, R4, R17, R16 ;  /* 0x0000001104107223 */ /* 0x000fe20000000010 */
[-C--:B------:R-:W-:Y:S01]  /*1550*/  FFMA R18, R2, R26.reuse, R18 ;  /* 0x0000001a02127223 */ /* 0x080fe20000000012 */
[----:B------:R-:W3:Y:S01]  /*1560*/  LDS R47, [R8+UR6+0x360] ;  /* 0x00036006082f7984 */ /* 0x000ee20008000800 */
[----:B------:R-:W-:Y:S01]  /*1570*/  UIADD3 UR6, UPT, UPT, UR6, 0x400, URZ ;  /* 0x0000040006067890 */ /* 0x000fe2000fffe0ff */
[-C--:B------:R-:W-:Y:S01]  /*1580*/  FFMA R19, R9, R26.reuse, R19 ;  /* 0x0000001a09137223 */ /* 0x080fe20000000013 */
[-C--:B------:R-:W-:Y:S01]  /*1590*/  FFMA R20, R10, R26.reuse, R20 ;  /* 0x0000001a0a147223 */ /* 0x080fe20000000014 */
[----:B------:R4:W5:Y:S01]  /*15a0*/  LDS R17, [R0+0x340] ;  /* 0x0003400000117984 */ /* 0x0009620000000800 */
[----:B------:R-:W-:Y:S01]  /*15b0*/  UISETP.NE.AND UP0, UPT, UR6, 0x4080, UPT ;  /* 0x000040800600788c */ /* 0x000fe2000bf05270 */
[-C--:B------:R-:W-:Y:S01]  /*15c0*/  FFMA R21, R3, R26.reuse, R21 ;  /* 0x0000001a03157223 */ /* 0x080fe20000000015 */
[-C--:B------:R-:W-:Y:S01]  /*15d0*/  FFMA R22, R11, R26.reuse, R22 ;  /* 0x0000001a0b167223 */ /* 0x080fe20000000016 */
[-C--:B------:R-:W-:Y:S01]  /*15e0*/  FFMA R23, R12, R26.reuse, R23 ;  /* 0x0000001a0c177223 */ /* 0x080fe20000000017 */
[-C--:B------:R-:W-:Y:S01]  /*15f0*/  FFMA R24, R13, R26.reuse, R24 ;  /* 0x0000001a0d187223 */ /* 0x080fe20000000018 */
[----:B------:R-:W-:Y:S01]  /*1600*/  FFMA R25, R4, R26, R25 ;  /* 0x0000001a04197223 */ /* 0x000fe20000000019 */
[----:B----4-:R-:W-:Y:S01]  /*1610*/  IADD3 R0, PT, PT, R0, 0x400, RZ ;  /* 0x0000040000007810 */ /* 0x010fe20007ffe0ff */
[C---:B0-----:R-:W-:Y:S01]  /*1620*/  FFMA R27, R35.reuse, R36, R27 ;  /* 0x00000024231b7223 */ /* 0x041fe2000000001b */
[C---:B------:R-:W-:Y:S01]  /*1630*/  FFMA R28, R35.reuse, R37, R28 ;  /* 0x00000025231c7223 */ /* 0x040fe2000000001c */
[C---:B------:R-:W-:Y:S01]  /*1640*/  FFMA R29, R35.reuse, R38, R29 ;  /* 0x00000026231d7223 */ /* 0x040fe2000000001d */
[----:B------:R-:W-:Y:S01]  /*1650*/  FFMA R30, R35, R39, R30 ;  /* 0x00000027231e7223 */ /* 0x000fe2000000001e */
[-C--:B-1----:R-:W-:Y:S01]  /*1660*/  FFMA R41, R36, R48.reuse, R41 ;  /* 0x0000003024297223 */ /* 0x082fe20000000029 */
[-C--:B------:R-:W-:Y:S01]  /*1670*/  FFMA R42, R37, R48.reuse, R42 ;  /* 0x00000030252a7223 */ /* 0x080fe2000000002a */
[-C--:B------:R-:W-:Y:S01]  /*1680*/  FFMA R43, R38, R48.reuse, R43 ;  /* 0x00000030262b7223 */ /* 0x080fe2000000002b */
[-C--:B------:R-:W-:Y:S01]  /*1690*/  FFMA R44, R39, R48.reuse, R44 ;  /* 0x00000030272c7223 */ /* 0x080fe2000000002c */
[-C--:B------:R-:W-:Y:S01]  /*16a0*/  FFMA R49, R40, R48.reuse, R49 ;  /* 0x0000003028317223 */ /* 0x080fe20000000031 */
[-C--:B------:R-:W-:Y:S01]  /*16b0*/  FFMA R50, R45, R48.reuse, R50 ;  /* 0x000000302d327223 */ /* 0x080fe20000000032 */
[----:B------:R-:W-:Y:S01]  /*16c0*/  FFMA R51, R46, R48, R51 ;  /* 0x000000302e337223 */ /* 0x000fe20000000033 */
[-C--:B--2---:R-:W-:Y:S01]  /*16d0*/  FFMA R53, R36, R58.reuse, R53 ;  /* 0x0000003a24357223 */ /* 0x084fe20000000035 */
[-C--:B------:R-:W-:Y:S01]  /*16e0*/  FFMA R57, R37, R58.reuse, R57 ;  /* 0x0000003a25397223 */ /* 0x080fe20000000039 */
[-C--:B------:R-:W-:Y:S01]  /*16f0*/  FFMA R56, R38, R58.reuse, R56 ;  /* 0x0000003a26387223 */ /* 0x080fe20000000038 */
[----:B------:R-:W-:Y:S01]  /*1700*/  FFMA R55, R39, R58, R55 ;  /* 0x0000003a27377223 */ /* 0x000fe20000000037 */
[C---:B------:R-:W-:Y:S01]  /*1710*/  FFMA R31, R35.reuse, R40, R31 ;  /* 0x00000028231f7223 */ /* 0x040fe2000000001f */
[C---:B------:R-:W-:Y:S01]  /*1720*/  FFMA R32, R35.reuse, R45, R32 ;  /* 0x0000002d23207223 */ /* 0x040fe20000000020 */
[C---:B------:R-:W-:Y:S01]  /*1730*/  FFMA R33, R35.reuse, R46, R33 ;  /* 0x0000002e23217223 */ /* 0x040fe20000000021 */
[----:B---3--:R-:W-:Y:S01]  /*1740*/  FFMA R34, R35, R47, R34 ;  /* 0x0000002f23227223 */ /* 0x008fe20000000022 */
[----:B------:R-:W-:Y:S01]  /*1750*/  FFMA R48, R47, R48, R52 ;  /* 0x000000302f307223 */ /* 0x000fe20000000034 */
[-C--:B------:R-:W-:Y:S01]  /*1760*/  FFMA R54, R40, R58.reuse, R54 ;  /* 0x0000003a28367223 */ /* 0x080fe20000000036 */
[-C--:B------:R-:W-:Y:S01]  /*1770*/  FFMA R14, R45, R58.reuse, R14 ;  /* 0x0000003a2d0e7223 */ /* 0x080fe2000000000e */
[-C--:B------:R-:W-:Y:S01]  /*1780*/  FFMA R15, R46, R58.reuse, R15 ;  /* 0x0000003a2e0f7223 */ /* 0x080fe2000000000f */
[----:B------:R-:W-:Y:S01]  /*1790*/  FFMA R16, R47, R58, R16 ;  /* 0x0000003a2f107223 */ /* 0x000fe20000000010 */
[-C--:B-----5:R-:W-:Y:S01]  /*17a0*/  FFMA R36, R36, R17.reuse, R18 ;  /* 0x0000001124247223 */ /* 0x0a0fe20000000012 */
[-C--:B------:R-:W-:Y:S01]  /*17b0*/  FFMA R37, R37, R17.reuse, R19 ;  /* 0x0000001125257223 */ /* 0x080fe20000000013 */
[-C--:B------:R-:W-:Y:S01]  /*17c0*/  FFMA R38, R38, R17.reuse, R20 ;  /* 0x0000001126267223 */ /* 0x080fe20000000014 */
[-C--:B------:R-:W-:Y:S01]  /*17d0*/  FFMA R39, R39, R17.reuse, R21 ;  /* 0x0000001127277223 */ /* 0x080fe20000000015 */
[-C--:B------:R-:W-:Y:S01]  /*17e0*/  FFMA R4, R40, R17.reuse, R22 ;  /* 0x0000001128047223 */ /* 0x080fe20000000016 */
[-C--:B------:R-:W-:Y:S01]  /*17f0*/  FFMA R9, R45, R17.reuse, R23 ;  /* 0x000000112d097223 */ /* 0x080fe20000000017 */
[-C--:B------:R-:W-:Y:S01]  /*1800*/  FFMA R10, R46, R17.reuse, R24 ;  /* 0x000000112e0a7223 */ /* 0x080fe20000000018 */
[----:B------:R-:W-:Y:S01]  /*1810*/  FFMA R26, R47, R17, R25 ;  /* 0x000000112f1a7223 */ /* 0x000fe20000000019 */
[----:B------:R-:W-:Y:S06]  /*1820*/  BRA.U UP0, `(.L_x_1) ;  /* 0xfffffff500307547 */ /* 0x000fec000b83ffff */
[----:B------:R-:W-:Y:S06]  /*1830*/  BAR.SYNC.DEFER_BLOCKING 0x0 ;  /* 0x0000000000007b1d */ /* 0x000fec0000010000 */
[----:B------:R-:W-:Y:S05]  /*1840*/  BRA.U UP1, `(.L_x_2) ;  /* 0xffffffe9017c7547 */ /* 0x000fea000b83ffff */
.L_x_0:
[----:B------:R-:W1:Y:S01]  /*1850*/  S2R R0, SR_CTAID.Y ;  /* 0x0000000000007919 */ /* 0x000e620000002600 */
[----:B------:R-:W2:Y:S01]  /*1860*/  LDC R8, c[0x0][0x398] ;  /* 0x0000e600ff087b82 */ /* 0x000ea20000000800 */
[----:B------:R-:W1:Y:S01]  /*1870*/  S2R R5, SR_TID.Y ;  /* 0x0000000000057919 */ /* 0x000e620000002200 */
[----:B------:R-:W3:Y:S06]  /*1880*/  S2R R6, SR_CTAID.X ;  /* 0x0000000000067919 */ /* 0x000eec0000002500 */
[----:B------:R-:W4:Y:S01]  /*1890*/  LDC.64 R2, c[0x0][0x390] ;  /* 0x0000e400ff027b82 */ /* 0x000f220000000a00 */
[----:B------:R-:W3:Y:S01]  /*18a0*/  S2R R7, SR_TID.X ;  /* 0x0000000000077919 */ /* 0x000ee20000002100 */
[----:B-1----:R-:W-:-:S02]  /*18b0*/  LEA R5, R0, R5, 0x6 ;  /* 0x0000000500057211 */ /* 0x002fc400078e30ff */
[----:B---3--:R-:W-:-:S05]  /*18c0*/  LEA R6, R6, R7, 0x6 ;  /* 0x0000000706067211 */ /* 0x008fca00078e30ff */
[----:B--2---:R-:W-:-:S04]  /*18d0*/  IMAD R5, R5, R8, R6 ;  /* 0x0000000805057224 */ /* 0x004fc800078e0206 */
[--C-:B----4-:R-:W-:Y:S01]  /*18e0*/  IMAD.WIDE R6, R5, 0x4, R2.reuse ;  /* 0x0000000405067825 */ /* 0x110fe200078e0202 */
[CC--:B------:R-:W-:Y:S02]  /*18f0*/  LEA R13, R8.reuse, R5.reuse, 0x4 ;  /* 0x00000005080d7211 */ /* 0x0c0fe400078e20ff */
[C---:B------:R-:W-:Y:S02]  /*1900*/  LEA R5, R8.reuse, R5, 0x5 ;  /* 0x0000000508057211 */ /* 0x040fe400078e28ff */
[----:B0-----:R-:W-:Y:S01]  /*1910*/  STG.E desc[UR8][R6.64], R27 ;  /* 0x0000001b06007986 */ /* 0x001fe2000c101908 */
[--C-:B------:R-:W-:Y:S01]  /*1920*/  IMAD.WIDE R12, R13, 0x4, R2.reuse ;  /* 0x000000040d0c7825 */ /* 0x100fe200078e0202 */
[----:B------:R-:W-:Y:S02]  /*1930*/  LEA R11, R8, R5, 0x4 ;  /* 0x00000005080b7211 */ /* 0x000fe400078e20ff */
[----:B------:R-:W-:Y:S01]  /*1940*/  STG.E desc[UR8][R6.64+0x20], R28 ;  /* 0x0000201c06007986 */ /* 0x000fe2000c101908 */
[----:B------:R-:W-:-:S03]  /*1950*/  IMAD.WIDE R18, R5, 0x4, R2 ;  /* 0x0000000405127825 */ /* 0x000fc600078e0202 */
[----:B------:R-:W-:Y:S01]  /*1960*/  STG.E desc[UR8][R6.64+0x40], R29 ;  /* 0x0000401d06007986 */ /* 0x000fe2000c101908 */
[----:B------:R-:W-:-:S03]  /*1970*/  IMAD.WIDE R2, R11, 0x4, R2 ;  /* 0x000000040b027825 */ /* 0x000fc600078e0202 */
[----:B------:R-:W-:Y:S04]  /*1980*/  STG.E desc[UR8][R6.64+0x60], R30 ;  /* 0x0000601e06007986 */ /* 0x000fe8000c101908 */
        /* <DEDUP_REMOVED lines=27> */
[----:B------:R-:W-:Y:S01]  /*1b40*/  STG.E desc[UR8][R2.64+0xe0], R26 ;  /* 0x0000e01a02007986 */ /* 0x000fe2000c101908 */
[----:B------:R-:W-:Y:S05]  /*1b50*/  EXIT ;  /* 0x000000000000794d */ /* 0x000fea0003800000 */
.L_x_3:
[----:B------:R-:W-:-:S00]  /*1b60*/  BRA `(.L_x_3) ;  /* 0xfffffffc00fc7947 */ /* 0x000fc0000383ffff */
[----:B------:R-:W-:-:S00]  /*1b70*/  NOP ;  /* 0x0000000000007918 */ /* 0x000fc00000000000 */
        /* <DEDUP_REMOVED lines=8> */
.L_x_4:


//--------------------- .nv.shared._Z6kernelPKfS0_Pfii --------------------------
	.section	.nv.shared._Z6kernelPKfS0_Pfii,"aw",@nobits
	.sectionflags	@""
	.align	4
.nv.shared._Z6kernelPKfS0_Pfii:
	.zero		33792


//--------------------- .nv.shared.reserved.0     --------------------------
	.section	.nv.shared.reserved.0,"aw",@nobits
	.weak		__nv_reservedSMEM_offset_0_alias
	.size		__nv_reservedSMEM_offset_0_alias, 0, 64
	.other		__nv_reservedSMEM_offset_0_alias,@"STO_CUDA_RESERVED_SHARED STV_DEFAULT"
__nv_reservedSMEM_offset_0_alias:
	.zero		0
	.zero		64


//--------------------- .nv.constant0._Z6kernelPKfS0_Pfii --------------------------
	.section	.nv.constant0._Z6kernelPKfS0_Pfii,"a",@progbits
	.sectionflags	@""
	.align	4
.nv.constant0._Z6kernelPKfS0_Pfii:
	.zero		928


//--------------------- SYMBOLS --------------------------

	.type		.nv.reservedSmem.offset0,@object
	.size		.nv.reservedSmem.offset0,0x4
	.type		.nv.reservedSmem.cap,@object
	.size		.nv.reservedSmem.cap,0x4
